//
// Generated by NVIDIA NVVM Compiler
//
// Compiler Build ID: CL-36424714
// Cuda compilation tools, release 13.0, V13.0.88
// Based on NVVM 20.0.0
//

.version 9.0
.target sm_100
.address_size 64

	// .globl	_Z10flash_attnPK6__halfS1_S1_PS_iif
.extern .shared .align 16 .b8 s_mem[];

.visible .entry _Z10flash_attnPK6__halfS1_S1_PS_iif(
	.param .u64 .ptr .align 1 _Z10flash_attnPK6__halfS1_S1_PS_iif_param_0,
	.param .u64 .ptr .align 1 _Z10flash_attnPK6__halfS1_S1_PS_iif_param_1,
	.param .u64 .ptr .align 1 _Z10flash_attnPK6__halfS1_S1_PS_iif_param_2,
	.param .u64 .ptr .align 1 _Z10flash_attnPK6__halfS1_S1_PS_iif_param_3,
	.param .u32 _Z10flash_attnPK6__halfS1_S1_PS_iif_param_4,
	.param .u32 _Z10flash_attnPK6__halfS1_S1_PS_iif_param_5,
	.param .f32 _Z10flash_attnPK6__halfS1_S1_PS_iif_param_6
)
{
	.reg .pred 	%p<73>;
	.reg .b16 	%rs<46>;
	.reg .b32 	%r<438>;
	.reg .b32 	%f<298>;
	.reg .b64 	%rd<44>;

	ld.param.u64 	%rd7, [_Z10flash_attnPK6__halfS1_S1_PS_iif_param_0];
	ld.param.u64 	%rd8, [_Z10flash_attnPK6__halfS1_S1_PS_iif_param_1];
	ld.param.u64 	%rd9, [_Z10flash_attnPK6__halfS1_S1_PS_iif_param_2];
	ld.param.u64 	%rd10, [_Z10flash_attnPK6__halfS1_S1_PS_iif_param_3];
	ld.param.u32 	%r148, [_Z10flash_attnPK6__halfS1_S1_PS_iif_param_4];
	ld.param.u32 	%r149, [_Z10flash_attnPK6__halfS1_S1_PS_iif_param_5];
	ld.param.f32 	%f36, [_Z10flash_attnPK6__halfS1_S1_PS_iif_param_6];
	cvta.to.global.u64 	%rd1, %rd7;
	cvta.to.global.u64 	%rd2, %rd9;
	cvta.to.global.u64 	%rd3, %rd8;
	cvta.to.global.u64 	%rd4, %rd10;
	mov.u32 	%r1, %ntid.y;
	mov.u32 	%r437, %tid.x;
	mov.u32 	%r3, %tid.y;
	mov.u32 	%r150, %ctaid.x;
	mad.lo.s32 	%r4, %r150, %r1, %r3;
	mul.lo.s32 	%r5, %r149, %r1;
	shl.b32 	%r151, %r5, 2;
	mov.u32 	%r152, s_mem;
	add.s32 	%r6, %r152, %r151;
	shl.b32 	%r153, %r1, 7;
	add.s32 	%r7, %r6, %r153;
	shl.b32 	%r8, %r149, 6;
	mul.lo.s32 	%r9, %r149, %r3;
	setp.ge.s32 	%p1, %r437, %r149;
	@%p1 bra 	$L__BB0_22;
	mul.lo.s32 	%r10, %r149, %r4;
	not.b32 	%r154, %r437;
	add.s32 	%r11, %r149, %r154;
	and.b32  	%r155, %r11, 96;
	setp.eq.s32 	%p2, %r155, 96;
	mov.u32 	%r407, %r437;
	@%p2 bra 	$L__BB0_7;
	shr.u32 	%r157, %r11, 5;
	add.s32 	%r158, %r157, 1;
	and.b32  	%r12, %r158, 3;
	mov.b32 	%r406, 0;
	mov.u32 	%r407, %r437;
$L__BB0_3:
	.pragma "nounroll";
	setp.lt.s32 	%p3, %r4, %r148;
	add.s32 	%r15, %r407, %r9;
	shl.b32 	%r159, %r15, 2;
	add.s32 	%r161, %r152, %r159;
	mov.b32 	%r162, 0;
	st.shared.u32 	[%r161], %r162;
	@%p3 bra 	$L__BB0_5;
	mov.f32 	%f37, 0f00000000;
	// begin inline asm
	{  cvt.rn.f16.f32 %rs41, %f37;}

	// end inline asm
	bra.uni 	$L__BB0_6;
$L__BB0_5:
	add.s32 	%r163, %r407, %r10;
	mul.wide.s32 	%rd11, %r163, 2;
	add.s64 	%rd12, %rd1, %rd11;
	ld.global.nc.u16 	%rs41, [%rd12];
$L__BB0_6:
	shl.b32 	%r164, %r15, 1;
	add.s32 	%r165, %r7, %r164;
	st.shared.u16 	[%r165], %rs41;
	add.s32 	%r407, %r407, 32;
	add.s32 	%r406, %r406, 1;
	setp.ne.s32 	%p4, %r406, %r12;
	@%p4 bra 	$L__BB0_3;
$L__BB0_7:
	setp.lt.u32 	%p5, %r11, 96;
	@%p5 bra 	$L__BB0_22;
	cvt.s64.s32 	%rd15, %r10;
$L__BB0_9:
	setp.ge.s32 	%p6, %r4, %r148;
	add.s32 	%r20, %r407, %r9;
	shl.b32 	%r166, %r20, 2;
	add.s32 	%r21, %r152, %r166;
	mov.b32 	%r168, 0;
	st.shared.u32 	[%r21], %r168;
	@%p6 bra 	$L__BB0_11;
	add.s32 	%r169, %r407, %r10;
	mul.wide.s32 	%rd13, %r169, 2;
	add.s64 	%rd14, %rd1, %rd13;
	ld.global.nc.u16 	%rs42, [%rd14];
	bra.uni 	$L__BB0_12;
$L__BB0_11:
	mov.f32 	%f38, 0f00000000;
	// begin inline asm
	{  cvt.rn.f16.f32 %rs42, %f38;}

	// end inline asm
$L__BB0_12:
	setp.lt.s32 	%p7, %r4, %r148;
	shl.b32 	%r170, %r20, 1;
	add.s32 	%r22, %r7, %r170;
	st.shared.u16 	[%r22], %rs42;
	mov.b32 	%r171, 0;
	st.shared.u32 	[%r21+128], %r171;
	cvt.s64.s32 	%rd16, %r407;
	add.s64 	%rd17, %rd16, %rd15;
	shl.b64 	%rd18, %rd17, 1;
	add.s64 	%rd5, %rd1, %rd18;
	@%p7 bra 	$L__BB0_14;
	mov.f32 	%f39, 0f00000000;
	// begin inline asm
	{  cvt.rn.f16.f32 %rs43, %f39;}

	// end inline asm
	bra.uni 	$L__BB0_15;
$L__BB0_14:
	ld.global.nc.u16 	%rs43, [%rd5+64];
$L__BB0_15:
	setp.lt.s32 	%p8, %r4, %r148;
	st.shared.u16 	[%r22+64], %rs43;
	mov.b32 	%r172, 0;
	st.shared.u32 	[%r21+256], %r172;
	@%p8 bra 	$L__BB0_17;
	mov.f32 	%f40, 0f00000000;
	// begin inline asm
	{  cvt.rn.f16.f32 %rs44, %f40;}

	// end inline asm
	bra.uni 	$L__BB0_18;
$L__BB0_17:
	ld.global.nc.u16 	%rs44, [%rd5+128];
$L__BB0_18:
	setp.lt.s32 	%p9, %r4, %r148;
	st.shared.u16 	[%r22+128], %rs44;
	mov.b32 	%r173, 0;
	st.shared.u32 	[%r21+384], %r173;
	@%p9 bra 	$L__BB0_20;
	mov.f32 	%f41, 0f00000000;
	// begin inline asm
	{  cvt.rn.f16.f32 %rs45, %f41;}

	// end inline asm
	bra.uni 	$L__BB0_21;
$L__BB0_20:
	ld.global.nc.u16 	%rs45, [%rd5+192];
$L__BB0_21:
	st.shared.u16 	[%r22+192], %rs45;
	add.s32 	%r407, %r407, 128;
	setp.lt.s32 	%p10, %r407, %r149;
	@%p10 bra 	$L__BB0_9;
$L__BB0_22:
	bar.sync 	0;
	setp.lt.s32 	%p11, %r148, 1;
	@%p11 bra 	$L__BB0_92;
	shl.b32 	%r175, %r5, 1;
	add.s32 	%r24, %r7, %r175;
	add.s32 	%r25, %r24, %r8;
	add.s32 	%r176, %r148, 31;
	shr.u32 	%r26, %r176, 5;
	shr.u32 	%r177, %r149, 31;
	add.s32 	%r178, %r149, %r177;
	shr.s32 	%r27, %r178, 1;
	mul.lo.s32 	%r179, %r27, %r437;
	shl.b32 	%r180, %r9, 1;
	add.s32 	%r28, %r7, %r180;
	mul.lo.s32 	%r181, %r149, %r437;
	shl.b32 	%r182, %r181, 1;
	add.s32 	%r29, %r24, %r182;
	shl.b32 	%r30, %r3, 5;
	add.s32 	%r183, %r30, %r437;
	shl.b32 	%r184, %r183, 2;
	add.s32 	%r31, %r6, %r184;
	add.s32 	%r32, %r3, %r1;
	max.s32 	%r185, %r27, %r32;
	setp.lt.s32 	%p12, %r32, %r27;
	selp.u32 	%r186, 1, 0, %p12;
	add.s32 	%r187, %r32, %r186;
	sub.s32 	%r188, %r185, %r187;
	div.u32 	%r189, %r188, %r1;
	add.s32 	%r33, %r189, %r186;
	add.s32 	%r34, %r27, -1;
	and.b32  	%r35, %r27, 7;
	and.b32  	%r36, %r27, 3;
	not.b32 	%r190, %r437;
	add.s32 	%r37, %r149, %r190;
	and.b32  	%r38, %r33, 3;
	add.s32 	%r191, %r3, %r179;
	shl.b32 	%r192, %r191, 2;
	add.s32 	%r39, %r24, %r192;
	add.s32 	%r40, %r39, %r8;
	shl.b32 	%r41, %r1, 2;
	add.s32 	%r42, %r39, %r41;
	add.s32 	%r43, %r42, %r8;
	add.s32 	%r44, %r32, %r1;
	add.s32 	%r45, %r42, %r41;
	add.s32 	%r46, %r45, %r8;
	add.s32 	%r47, %r44, %r1;
	and.b32  	%r48, %r27, 1073741816;
	and.b32  	%r49, %r27, 1;
	and.b32  	%r50, %r37, 96;
	add.s32 	%r193, %r437, %r9;
	shl.b32 	%r194, %r193, 2;
	add.s32 	%r51, %r152, %r194;
	add.s32 	%r52, %r437, 64;
	shl.b32 	%r53, %r179, 2;
	shl.b32 	%r54, %r1, 4;
	shl.b32 	%r55, %r1, 1;
	add.s32 	%r56, %r179, %r55;
	mul.lo.s32 	%r57, %r1, 3;
	add.s32 	%r58, %r179, %r57;
	add.s32 	%r59, %r1, %r179;
	mov.f32 	%f278, 0f00000000;
	mov.f32 	%f277, 0fFF800000;
	mov.b32 	%r410, 0;
	mov.u32 	%r409, %r148;
$L__BB0_24:
	mov.f32 	%f1, %f277;
	setp.ge.s32 	%p13, %r3, %r27;
	min.s32 	%r196, %r409, 32;
	max.s32 	%r62, %r196, 1;
	and.b32  	%r63, %r62, 7;
	shl.b32 	%r64, %r410, 5;
	add.s32 	%r65, %r64, %r437;
	@%p13 bra 	$L__BB0_52;
	setp.eq.s32 	%p14, %r38, 3;
	mul.lo.s32 	%r66, %r65, %r27;
	mov.u32 	%r413, %r3;
	@%p14 bra 	$L__BB0_37;
	setp.lt.s32 	%p15, %r65, %r148;
	@%p15 bra 	$L__BB0_28;
	mov.f32 	%f44, 0f00000000;
	// begin inline asm
	{.reg .f16 low;
  cvt.rn.f16.f32 low, %f44;
  mov.b32 %r411, {low,low};}

	// end inline asm
	st.shared.u32 	[%r39], %r411;
	bra.uni 	$L__BB0_29;
$L__BB0_28:
	add.s32 	%r198, %r3, %r66;
	mul.wide.s32 	%rd19, %r198, 4;
	add.s64 	%rd20, %rd3, %rd19;
	ld.global.nc.u32 	%r199, [%rd20];
	st.shared.u32 	[%r39], %r199;
	add.s64 	%rd21, %rd2, %rd19;
	ld.global.nc.u32 	%r411, [%rd21];
$L__BB0_29:
	setp.eq.s32 	%p16, %r38, 0;
	st.shared.u32 	[%r40], %r411;
	mov.u32 	%r413, %r32;
	@%p16 bra 	$L__BB0_37;
	@%p15 bra 	$L__BB0_32;
	mov.f32 	%f45, 0f00000000;
	// begin inline asm
	{.reg .f16 low;
  cvt.rn.f16.f32 low, %f45;
  mov.b32 %r412, {low,low};}

	// end inline asm
	st.shared.u32 	[%r42], %r412;
	bra.uni 	$L__BB0_33;
$L__BB0_32:
	add.s32 	%r201, %r32, %r66;
	mul.wide.s32 	%rd22, %r201, 4;
	add.s64 	%rd23, %rd3, %rd22;
	ld.global.nc.u32 	%r202, [%rd23];
	st.shared.u32 	[%r42], %r202;
	add.s64 	%rd24, %rd2, %rd22;
	ld.global.nc.u32 	%r412, [%rd24];
$L__BB0_33:
	setp.eq.s32 	%p18, %r38, 1;
	st.shared.u32 	[%r43], %r412;
	mov.u32 	%r413, %r44;
	@%p18 bra 	$L__BB0_37;
	@%p15 bra 	$L__BB0_36;
	mov.f32 	%f46, 0f00000000;
	// begin inline asm
	{.reg .f16 low;
  cvt.rn.f16.f32 low, %f46;
  mov.b32 %r203, {low,low};}

	// end inline asm
	st.shared.u32 	[%r45], %r203;
	st.shared.u32 	[%r46], %r203;
	mov.u32 	%r413, %r47;
	bra.uni 	$L__BB0_37;
$L__BB0_36:
	add.s32 	%r204, %r44, %r66;
	mul.wide.s32 	%rd25, %r204, 4;
	add.s64 	%rd26, %rd3, %rd25;
	ld.global.nc.u32 	%r205, [%rd26];
	st.shared.u32 	[%r45], %r205;
	add.s64 	%rd27, %rd2, %rd25;
	ld.global.nc.u32 	%r206, [%rd27];
	st.shared.u32 	[%r46], %r206;
	mov.u32 	%r413, %r47;
$L__BB0_37:
	setp.lt.u32 	%p20, %r33, 3;
	@%p20 bra 	$L__BB0_52;
	shl.b32 	%r207, %r413, 2;
	add.s32 	%r75, %r53, %r207;
	add.s32 	%r74, %r75, %r8;
	add.s32 	%r208, %r56, %r413;
	shl.b32 	%r76, %r208, 2;
	add.s32 	%r77, %r8, %r76;
	add.s32 	%r414, %r413, %r66;
	add.s32 	%r417, %r414, %r55;
	add.s32 	%r209, %r58, %r413;
	shl.b32 	%r79, %r209, 2;
	add.s32 	%r80, %r8, %r79;
	add.s32 	%r416, %r414, %r57;
	add.s32 	%r415, %r414, %r1;
	add.s32 	%r210, %r59, %r413;
	shl.b32 	%r83, %r210, 2;
	add.s32 	%r84, %r8, %r83;
	mov.u32 	%r418, %r24;
$L__BB0_39:
	setp.ge.s32 	%p21, %r65, %r148;
	@%p21 bra 	$L__BB0_41;
	add.s32 	%r214, %r418, %r75;
	mul.wide.s32 	%rd28, %r414, 4;
	add.s64 	%rd29, %rd3, %rd28;
	ld.global.nc.u32 	%r215, [%rd29];
	st.shared.u32 	[%r214], %r215;
	add.s64 	%rd30, %rd2, %rd28;
	ld.global.nc.u32 	%r216, [%rd30];
	add.s32 	%r217, %r418, %r74;
	st.shared.u32 	[%r217], %r216;
	bra.uni 	$L__BB0_42;
$L__BB0_41:
	mov.f32 	%f47, 0f00000000;
	// begin inline asm
	{.reg .f16 low;
  cvt.rn.f16.f32 low, %f47;
  mov.b32 %r211, {low,low};}

	// end inline asm
	add.s32 	%r212, %r418, %r75;
	st.shared.u32 	[%r212], %r211;
	add.s32 	%r213, %r418, %r74;
	st.shared.u32 	[%r213], %r211;
$L__BB0_42:
	setp.lt.s32 	%p22, %r65, %r148;
	@%p22 bra 	$L__BB0_44;
	mov.f32 	%f48, 0f00000000;
	// begin inline asm
	{.reg .f16 low;
  cvt.rn.f16.f32 low, %f48;
  mov.b32 %r218, {low,low};}

	// end inline asm
	add.s32 	%r219, %r418, %r83;
	st.shared.u32 	[%r219], %r218;
	add.s32 	%r220, %r418, %r84;
	st.shared.u32 	[%r220], %r218;
	bra.uni 	$L__BB0_45;
$L__BB0_44:
	add.s32 	%r221, %r418, %r83;
	mul.wide.s32 	%rd31, %r415, 4;
	add.s64 	%rd32, %rd3, %rd31;
	ld.global.nc.u32 	%r222, [%rd32];
	st.shared.u32 	[%r221], %r222;
	add.s64 	%rd33, %rd2, %rd31;
	ld.global.nc.u32 	%r223, [%rd33];
	add.s32 	%r224, %r418, %r84;
	st.shared.u32 	[%r224], %r223;
$L__BB0_45:
	add.s32 	%r92, %r413, %r1;
	@%p22 bra 	$L__BB0_47;
	mov.f32 	%f49, 0f00000000;
	// begin inline asm
	{.reg .f16 low;
  cvt.rn.f16.f32 low, %f49;
  mov.b32 %r225, {low,low};}

	// end inline asm
	add.s32 	%r226, %r418, %r76;
	st.shared.u32 	[%r226], %r225;
	add.s32 	%r227, %r418, %r77;
	st.shared.u32 	[%r227], %r225;
	bra.uni 	$L__BB0_48;
$L__BB0_47:
	add.s32 	%r228, %r418, %r76;
	mul.wide.s32 	%rd34, %r417, 4;
	add.s64 	%rd35, %rd3, %rd34;
	ld.global.nc.u32 	%r229, [%rd35];
	st.shared.u32 	[%r228], %r229;
	add.s64 	%rd36, %rd2, %rd34;
	ld.global.nc.u32 	%r230, [%rd36];
	add.s32 	%r231, %r418, %r77;
	st.shared.u32 	[%r231], %r230;
$L__BB0_48:
	add.s32 	%r93, %r92, %r1;
	@%p22 bra 	$L__BB0_50;
	mov.f32 	%f50, 0f00000000;
	// begin inline asm
	{.reg .f16 low;
  cvt.rn.f16.f32 low, %f50;
  mov.b32 %r232, {low,low};}

	// end inline asm
	add.s32 	%r233, %r418, %r79;
	st.shared.u32 	[%r233], %r232;
	add.s32 	%r234, %r418, %r80;
	st.shared.u32 	[%r234], %r232;
	bra.uni 	$L__BB0_51;
$L__BB0_50:
	add.s32 	%r235, %r418, %r79;
	mul.wide.s32 	%rd37, %r416, 4;
	add.s64 	%rd38, %rd3, %rd37;
	ld.global.nc.u32 	%r236, [%rd38];
	st.shared.u32 	[%r235], %r236;
	add.s64 	%rd39, %rd2, %rd37;
	ld.global.nc.u32 	%r237, [%rd39];
	add.s32 	%r238, %r418, %r80;
	st.shared.u32 	[%r238], %r237;
$L__BB0_51:
	add.s32 	%r239, %r93, %r1;
	add.s32 	%r413, %r239, %r1;
	add.s32 	%r418, %r418, %r54;
	add.s32 	%r417, %r417, %r41;
	add.s32 	%r416, %r416, %r41;
	add.s32 	%r415, %r415, %r41;
	add.s32 	%r414, %r414, %r41;
	setp.lt.s32 	%p25, %r413, %r27;
	@%p25 bra 	$L__BB0_39;
$L__BB0_52:
	setp.ge.s32 	%p26, %r65, %r148;
	bar.sync 	0;
	mov.f32 	%f287, 0fFF800000;
	@%p26 bra 	$L__BB0_66;
	setp.lt.s32 	%p27, %r149, 2;
	mov.f32 	%f286, 0f00000000;
	@%p27 bra 	$L__BB0_65;
	setp.lt.u32 	%p28, %r34, 7;
	mov.f32 	%f286, 0f00000000;
	mov.b32 	%r422, 0;
	@%p28 bra 	$L__BB0_57;
	mov.f32 	%f286, 0f00000000;
	mov.b32 	%r420, 0;
$L__BB0_56:
	.pragma "nounroll";
	shl.b32 	%r274, %r420, 2;
	add.s32 	%r275, %r28, %r274;
	ld.shared.u32 	%r242, [%r275];
	add.s32 	%r276, %r29, %r274;
	ld.shared.u32 	%r244, [%r276];
	// begin inline asm
	{.reg .f16 low,high;
  mov.b32 {low,high},%r242;
  cvt.f32.f16 %f56, low;}

	// end inline asm
	// begin inline asm
	{.reg .f16 low,high;
  mov.b32 {low,high},%r242;
  cvt.f32.f16 %f57, high;}

	// end inline asm
	// begin inline asm
	{.reg .f16 low,high;
  mov.b32 {low,high},%r244;
  cvt.f32.f16 %f58, low;}

	// end inline asm
	// begin inline asm
	{.reg .f16 low,high;
  mov.b32 {low,high},%r244;
  cvt.f32.f16 %f59, high;}

	// end inline asm
	mul.f32 	%f88, %f57, %f59;
	fma.rn.f32 	%f89, %f56, %f58, %f88;
	add.f32 	%f90, %f286, %f89;
	ld.shared.u32 	%r246, [%r275+4];
	ld.shared.u32 	%r248, [%r276+4];
	// begin inline asm
	{.reg .f16 low,high;
  mov.b32 {low,high},%r246;
  cvt.f32.f16 %f60, low;}

	// end inline asm
	// begin inline asm
	{.reg .f16 low,high;
  mov.b32 {low,high},%r246;
  cvt.f32.f16 %f61, high;}

	// end inline asm
	// begin inline asm
	{.reg .f16 low,high;
  mov.b32 {low,high},%r248;
  cvt.f32.f16 %f62, low;}

	// end inline asm
	// begin inline asm
	{.reg .f16 low,high;
  mov.b32 {low,high},%r248;
  cvt.f32.f16 %f63, high;}

	// end inline asm
	mul.f32 	%f91, %f61, %f63;
	fma.rn.f32 	%f92, %f60, %f62, %f91;
	add.f32 	%f93, %f90, %f92;
	ld.shared.u32 	%r250, [%r275+8];
	ld.shared.u32 	%r252, [%r276+8];
	// begin inline asm
	{.reg .f16 low,high;
  mov.b32 {low,high},%r250;
  cvt.f32.f16 %f64, low;}

	// end inline asm
	// begin inline asm
	{.reg .f16 low,high;
  mov.b32 {low,high},%r250;
  cvt.f32.f16 %f65, high;}

	// end inline asm
	// begin inline asm
	{.reg .f16 low,high;
  mov.b32 {low,high},%r252;
  cvt.f32.f16 %f66, low;}

	// end inline asm
	// begin inline asm
	{.reg .f16 low,high;
  mov.b32 {low,high},%r252;
  cvt.f32.f16 %f67, high;}

	// end inline asm
	mul.f32 	%f94, %f65, %f67;
	fma.rn.f32 	%f95, %f64, %f66, %f94;
	add.f32 	%f96, %f93, %f95;
	ld.shared.u32 	%r254, [%r275+12];
	ld.shared.u32 	%r256, [%r276+12];
	// begin inline asm
	{.reg .f16 low,high;
  mov.b32 {low,high},%r254;
  cvt.f32.f16 %f68, low;}

	// end inline asm
	// begin inline asm
	{.reg .f16 low,high;
  mov.b32 {low,high},%r254;
  cvt.f32.f16 %f69, high;}

	// end inline asm
	// begin inline asm
	{.reg .f16 low,high;
  mov.b32 {low,high},%r256;
  cvt.f32.f16 %f70, low;}

	// end inline asm
	// begin inline asm
	{.reg .f16 low,high;
  mov.b32 {low,high},%r256;
  cvt.f32.f16 %f71, high;}

	// end inline asm
	mul.f32 	%f97, %f69, %f71;
	fma.rn.f32 	%f98, %f68, %f70, %f97;
	add.f32 	%f99, %f96, %f98;
	ld.shared.u32 	%r258, [%r275+16];
	ld.shared.u32 	%r260, [%r276+16];
	// begin inline asm
	{.reg .f16 low,high;
  mov.b32 {low,high},%r258;
  cvt.f32.f16 %f72, low;}

	// end inline asm
	// begin inline asm
	{.reg .f16 low,high;
  mov.b32 {low,high},%r258;
  cvt.f32.f16 %f73, high;}

	// end inline asm
	// begin inline asm
	{.reg .f16 low,high;
  mov.b32 {low,high},%r260;
  cvt.f32.f16 %f74, low;}

	// end inline asm
	// begin inline asm
	{.reg .f16 low,high;
  mov.b32 {low,high},%r260;
  cvt.f32.f16 %f75, high;}

	// end inline asm
	mul.f32 	%f100, %f73, %f75;
	fma.rn.f32 	%f101, %f72, %f74, %f100;
	add.f32 	%f102, %f99, %f101;
	ld.shared.u32 	%r262, [%r275+20];
	ld.shared.u32 	%r264, [%r276+20];
	// begin inline asm
	{.reg .f16 low,high;
  mov.b32 {low,high},%r262;
  cvt.f32.f16 %f76, low;}

	// end inline asm
	// begin inline asm
	{.reg .f16 low,high;
  mov.b32 {low,high},%r262;
  cvt.f32.f16 %f77, high;}

	// end inline asm
	// begin inline asm
	{.reg .f16 low,high;
  mov.b32 {low,high},%r264;
  cvt.f32.f16 %f78, low;}

	// end inline asm
	// begin inline asm
	{.reg .f16 low,high;
  mov.b32 {low,high},%r264;
  cvt.f32.f16 %f79, high;}

	// end inline asm
	mul.f32 	%f103, %f77, %f79;
	fma.rn.f32 	%f104, %f76, %f78, %f103;
	add.f32 	%f105, %f102, %f104;
	ld.shared.u32 	%r266, [%r275+24];
	ld.shared.u32 	%r268, [%r276+24];
	// begin inline asm
	{.reg .f16 low,high;
  mov.b32 {low,high},%r266;
  cvt.f32.f16 %f80, low;}

	// end inline asm
	// begin inline asm
	{.reg .f16 low,high;
  mov.b32 {low,high},%r266;
  cvt.f32.f16 %f81, high;}

	// end inline asm
	// begin inline asm
	{.reg .f16 low,high;
  mov.b32 {low,high},%r268;
  cvt.f32.f16 %f82, low;}

	// end inline asm
	// begin inline asm
	{.reg .f16 low,high;
  mov.b32 {low,high},%r268;
  cvt.f32.f16 %f83, high;}

	// end inline asm
	mul.f32 	%f106, %f81, %f83;
	fma.rn.f32 	%f107, %f80, %f82, %f106;
	add.f32 	%f108, %f105, %f107;
	ld.shared.u32 	%r270, [%r275+28];
	ld.shared.u32 	%r272, [%r276+28];
	// begin inline asm
	{.reg .f16 low,high;
  mov.b32 {low,high},%r270;
  cvt.f32.f16 %f84, low;}

	// end inline asm
	// begin inline asm
	{.reg .f16 low,high;
  mov.b32 {low,high},%r270;
  cvt.f32.f16 %f85, high;}

	// end inline asm
	// begin inline asm
	{.reg .f16 low,high;
  mov.b32 {low,high},%r272;
  cvt.f32.f16 %f86, low;}

	// end inline asm
	// begin inline asm
	{.reg .f16 low,high;
  mov.b32 {low,high},%r272;
  cvt.f32.f16 %f87, high;}

	// end inline asm
	mul.f32 	%f109, %f85, %f87;
	fma.rn.f32 	%f110, %f84, %f86, %f109;
	add.f32 	%f286, %f108, %f110;
	add.s32 	%r420, %r420, 8;
	setp.ne.s32 	%p29, %r420, %r48;
	mov.u32 	%r422, %r48;
	@%p29 bra 	$L__BB0_56;
$L__BB0_57:
	setp.eq.s32 	%p30, %r35, 0;
	@%p30 bra 	$L__BB0_65;
	add.s32 	%r277, %r35, -1;
	setp.lt.u32 	%p31, %r277, 3;
	@%p31 bra 	$L__BB0_60;
	shl.b32 	%r294, %r422, 2;
	add.s32 	%r295, %r28, %r294;
	ld.shared.u32 	%r278, [%r295];
	add.s32 	%r296, %r29, %r294;
	ld.shared.u32 	%r280, [%r296];
	// begin inline asm
	{.reg .f16 low,high;
  mov.b32 {low,high},%r278;
  cvt.f32.f16 %f112, low;}

	// end inline asm
	// begin inline asm
	{.reg .f16 low,high;
  mov.b32 {low,high},%r278;
  cvt.f32.f16 %f113, high;}

	// end inline asm
	// begin inline asm
	{.reg .f16 low,high;
  mov.b32 {low,high},%r280;
  cvt.f32.f16 %f114, low;}

	// end inline asm
	// begin inline asm
	{.reg .f16 low,high;
  mov.b32 {low,high},%r280;
  cvt.f32.f16 %f115, high;}

	// end inline asm
	mul.f32 	%f128, %f113, %f115;
	fma.rn.f32 	%f129, %f112, %f114, %f128;
	add.f32 	%f130, %f286, %f129;
	ld.shared.u32 	%r282, [%r295+4];
	ld.shared.u32 	%r284, [%r296+4];
	// begin inline asm
	{.reg .f16 low,high;
  mov.b32 {low,high},%r282;
  cvt.f32.f16 %f116, low;}

	// end inline asm
	// begin inline asm
	{.reg .f16 low,high;
  mov.b32 {low,high},%r282;
  cvt.f32.f16 %f117, high;}

	// end inline asm
	// begin inline asm
	{.reg .f16 low,high;
  mov.b32 {low,high},%r284;
  cvt.f32.f16 %f118, low;}

	// end inline asm
	// begin inline asm
	{.reg .f16 low,high;
  mov.b32 {low,high},%r284;
  cvt.f32.f16 %f119, high;}

	// end inline asm
	mul.f32 	%f131, %f117, %f119;
	fma.rn.f32 	%f132, %f116, %f118, %f131;
	add.f32 	%f133, %f130, %f132;
	ld.shared.u32 	%r286, [%r295+8];
	ld.shared.u32 	%r288, [%r296+8];
	// begin inline asm
	{.reg .f16 low,high;
  mov.b32 {low,high},%r286;
  cvt.f32.f16 %f120, low;}

	// end inline asm
	// begin inline asm
	{.reg .f16 low,high;
  mov.b32 {low,high},%r286;
  cvt.f32.f16 %f121, high;}

	// end inline asm
	// begin inline asm
	{.reg .f16 low,high;
  mov.b32 {low,high},%r288;
  cvt.f32.f16 %f122, low;}

	// end inline asm
	// begin inline asm
	{.reg .f16 low,high;
  mov.b32 {low,high},%r288;
  cvt.f32.f16 %f123, high;}

	// end inline asm
	mul.f32 	%f134, %f121, %f123;
	fma.rn.f32 	%f135, %f120, %f122, %f134;
	add.f32 	%f136, %f133, %f135;
	ld.shared.u32 	%r290, [%r295+12];
	ld.shared.u32 	%r292, [%r296+12];
	// begin inline asm
	{.reg .f16 low,high;
  mov.b32 {low,high},%r290;
  cvt.f32.f16 %f124, low;}

	// end inline asm
	// begin inline asm
	{.reg .f16 low,high;
  mov.b32 {low,high},%r290;
  cvt.f32.f16 %f125, high;}

	// end inline asm
	// begin inline asm
	{.reg .f16 low,high;
  mov.b32 {low,high},%r292;
  cvt.f32.f16 %f126, low;}

	// end inline asm
	// begin inline asm
	{.reg .f16 low,high;
  mov.b32 {low,high},%r292;
  cvt.f32.f16 %f127, high;}

	// end inline asm
	mul.f32 	%f137, %f125, %f127;
	fma.rn.f32 	%f138, %f124, %f126, %f137;
	add.f32 	%f286, %f136, %f138;
	add.s32 	%r422, %r422, 4;
$L__BB0_60:
	setp.eq.s32 	%p32, %r36, 0;
	@%p32 bra 	$L__BB0_65;
	setp.eq.s32 	%p33, %r36, 1;
	@%p33 bra 	$L__BB0_63;
	shl.b32 	%r305, %r422, 2;
	add.s32 	%r306, %r28, %r305;
	ld.shared.u32 	%r297, [%r306];
	add.s32 	%r307, %r29, %r305;
	ld.shared.u32 	%r299, [%r307];
	// begin inline asm
	{.reg .f16 low,high;
  mov.b32 {low,high},%r297;
  cvt.f32.f16 %f140, low;}

	// end inline asm
	// begin inline asm
	{.reg .f16 low,high;
  mov.b32 {low,high},%r297;
  cvt.f32.f16 %f141, high;}

	// end inline asm
	// begin inline asm
	{.reg .f16 low,high;
  mov.b32 {low,high},%r299;
  cvt.f32.f16 %f142, low;}

	// end inline asm
	// begin inline asm
	{.reg .f16 low,high;
  mov.b32 {low,high},%r299;
  cvt.f32.f16 %f143, high;}

	// end inline asm
	mul.f32 	%f148, %f141, %f143;
	fma.rn.f32 	%f149, %f140, %f142, %f148;
	add.f32 	%f150, %f286, %f149;
	ld.shared.u32 	%r301, [%r306+4];
	ld.shared.u32 	%r303, [%r307+4];
	// begin inline asm
	{.reg .f16 low,high;
  mov.b32 {low,high},%r301;
  cvt.f32.f16 %f144, low;}

	// end inline asm
	// begin inline asm
	{.reg .f16 low,high;
  mov.b32 {low,high},%r301;
  cvt.f32.f16 %f145, high;}

	// end inline asm
	// begin inline asm
	{.reg .f16 low,high;
  mov.b32 {low,high},%r303;
  cvt.f32.f16 %f146, low;}

	// end inline asm
	// begin inline asm
	{.reg .f16 low,high;
  mov.b32 {low,high},%r303;
  cvt.f32.f16 %f147, high;}

	// end inline asm
	mul.f32 	%f151, %f145, %f147;
	fma.rn.f32 	%f152, %f144, %f146, %f151;
	add.f32 	%f286, %f150, %f152;
	add.s32 	%r422, %r422, 2;
$L__BB0_63:
	setp.eq.s32 	%p34, %r49, 0;
	@%p34 bra 	$L__BB0_65;
	shl.b32 	%r312, %r422, 2;
	add.s32 	%r313, %r28, %r312;
	ld.shared.u32 	%r308, [%r313];
	add.s32 	%r314, %r29, %r312;
	ld.shared.u32 	%r310, [%r314];
	// begin inline asm
	{.reg .f16 low,high;
  mov.b32 {low,high},%r308;
  cvt.f32.f16 %f153, low;}

	// end inline asm
	// begin inline asm
	{.reg .f16 low,high;
  mov.b32 {low,high},%r308;
  cvt.f32.f16 %f154, high;}

	// end inline asm
	// begin inline asm
	{.reg .f16 low,high;
  mov.b32 {low,high},%r310;
  cvt.f32.f16 %f155, low;}

	// end inline asm
	// begin inline asm
	{.reg .f16 low,high;
  mov.b32 {low,high},%r310;
  cvt.f32.f16 %f156, high;}

	// end inline asm
	mul.f32 	%f157, %f154, %f156;
	fma.rn.f32 	%f158, %f153, %f155, %f157;
	add.f32 	%f286, %f286, %f158;
$L__BB0_65:
	mul.f32 	%f287, %f36, %f286;
$L__BB0_66:
	mov.b32 	%r315, %f287;
	shfl.sync.down.b32	%r316|%p35, %r315, 16, 31, -1;
	mov.b32 	%f160, %r316;
	max.f32 	%f161, %f287, %f160;
	mov.b32 	%r317, %f161;
	shfl.sync.down.b32	%r318|%p36, %r317, 8, 31, -1;
	mov.b32 	%f162, %r318;
	max.f32 	%f163, %f161, %f162;
	mov.b32 	%r319, %f163;
	shfl.sync.down.b32	%r320|%p37, %r319, 4, 31, -1;
	mov.b32 	%f164, %r320;
	max.f32 	%f165, %f163, %f164;
	mov.b32 	%r321, %f165;
	shfl.sync.down.b32	%r322|%p38, %r321, 2, 31, -1;
	mov.b32 	%f166, %r322;
	max.f32 	%f167, %f165, %f166;
	mov.b32 	%r323, %f167;
	shfl.sync.down.b32	%r324|%p39, %r323, 1, 31, -1;
	mov.b32 	%f168, %r324;
	max.f32 	%f169, %f167, %f168;
	max.f32 	%f170, %f1, %f169;
	mov.b32 	%r325, %f170;
	shfl.sync.idx.b32	%r326|%p40, %r325, 0, 31, -1;
	mov.b32 	%f277, %r326;
	setp.leu.f32 	%p41, %f278, 0f00000000;
	mov.f32 	%f288, 0f00000000;
	@%p41 bra 	$L__BB0_68;
	sub.f32 	%f171, %f1, %f277;
	fma.rn.f32 	%f172, %f171, 0f3BBB989D, 0f3F000000;
	cvt.sat.f32.f32 	%f173, %f172;
	mov.f32 	%f174, 0f4B400001;
	mov.f32 	%f175, 0f437C0000;
	fma.rm.f32 	%f176, %f173, %f175, %f174;
	add.f32 	%f177, %f176, 0fCB40007F;
	neg.f32 	%f178, %f177;
	fma.rn.f32 	%f179, %f171, 0f3FB8AA3B, %f178;
	fma.rn.f32 	%f180, %f171, 0f32A57060, %f179;
	mov.b32 	%r327, %f176;
	shl.b32 	%r328, %r327, 23;
	mov.b32 	%f181, %r328;
	ex2.approx.ftz.f32 	%f182, %f180;
	mul.f32 	%f183, %f182, %f181;
	mul.f32 	%f288, %f278, %f183;
$L__BB0_68:
	setp.ge.s32 	%p42, %r65, %r148;
	mov.f32 	%f289, 0f00000000;
	@%p42 bra 	$L__BB0_70;
	sub.f32 	%f185, %f287, %f277;
	fma.rn.f32 	%f186, %f185, 0f3BBB989D, 0f3F000000;
	cvt.sat.f32.f32 	%f187, %f186;
	mov.f32 	%f188, 0f4B400001;
	mov.f32 	%f189, 0f437C0000;
	fma.rm.f32 	%f190, %f187, %f189, %f188;
	add.f32 	%f191, %f190, 0fCB40007F;
	neg.f32 	%f192, %f191;
	fma.rn.f32 	%f193, %f185, 0f3FB8AA3B, %f192;
	fma.rn.f32 	%f194, %f185, 0f32A57060, %f193;
	mov.b32 	%r329, %f190;
	shl.b32 	%r330, %r329, 23;
	mov.b32 	%f195, %r330;
	ex2.approx.ftz.f32 	%f196, %f194;
	mul.f32 	%f289, %f196, %f195;
$L__BB0_70:
	setp.lt.s32 	%p43, %r65, %r148;
	setp.ge.s32 	%p44, %r437, %r149;
	mov.b32 	%r331, %f289;
	shfl.sync.down.b32	%r332|%p45, %r331, 16, 31, -1;
	mov.b32 	%f197, %r332;
	add.f32 	%f198, %f289, %f197;
	mov.b32 	%r333, %f198;
	shfl.sync.down.b32	%r334|%p46, %r333, 8, 31, -1;
	mov.b32 	%f199, %r334;
	add.f32 	%f200, %f198, %f199;
	mov.b32 	%r335, %f200;
	shfl.sync.down.b32	%r336|%p47, %r335, 4, 31, -1;
	mov.b32 	%f201, %r336;
	add.f32 	%f202, %f200, %f201;
	mov.b32 	%r337, %f202;
	shfl.sync.down.b32	%r338|%p48, %r337, 2, 31, -1;
	mov.b32 	%f203, %r338;
	add.f32 	%f204, %f202, %f203;
	mov.b32 	%r339, %f204;
	shfl.sync.down.b32	%r340|%p49, %r339, 1, 31, -1;
	mov.b32 	%f205, %r340;
	add.f32 	%f206, %f204, %f205;
	add.f32 	%f207, %f288, %f206;
	mov.b32 	%r341, %f207;
	shfl.sync.idx.b32	%r342|%p50, %r341, 0, 31, -1;
	mov.b32 	%f278, %r342;
	div.rn.f32 	%f208, %f289, %f278;
	selp.f32 	%f209, %f208, 0f00000000, %p43;
	st.shared.f32 	[%r31], %f209;
	bar.sync 	0;
	div.rn.f32 	%f23, %f288, %f278;
	@%p44 bra 	$L__BB0_91;
	setp.le.s32 	%p51, %r148, %r64;
	@%p51 bra 	$L__BB0_85;
	and.b32  	%r107, %r62, 56;
	and.b32  	%r108, %r62, 1;
	add.s32 	%r109, %r63, -1;
	and.b32  	%r110, %r62, 3;
	mov.u32 	%r424, %r437;
$L__BB0_73:
	setp.lt.s32 	%p57, %r409, 8;
	mov.f32 	%f297, 0f00000000;
	mov.b32 	%r427, 0;
	@%p57 bra 	$L__BB0_76;
	mov.f32 	%f297, 0f00000000;
	mov.b32 	%r425, 0;
$L__BB0_75:
	.pragma "nounroll";
	add.s32 	%r349, %r30, %r425;
	shl.b32 	%r350, %r349, 2;
	add.s32 	%r351, %r6, %r350;
	ld.shared.f32 	%f235, [%r351];
	mad.lo.s32 	%r352, %r425, %r149, %r424;
	shl.b32 	%r353, %r352, 1;
	add.s32 	%r354, %r25, %r353;
	ld.shared.u16 	%rs21, [%r354];
	// begin inline asm
	{  cvt.f32.f16 %f227, %rs21;}

	// end inline asm
	fma.rn.f32 	%f236, %f235, %f227, %f297;
	ld.shared.f32 	%f237, [%r351+4];
	shl.b32 	%r355, %r149, 1;
	add.s32 	%r356, %r354, %r355;
	ld.shared.u16 	%rs22, [%r356];
	// begin inline asm
	{  cvt.f32.f16 %f228, %rs22;}

	// end inline asm
	fma.rn.f32 	%f238, %f237, %f228, %f236;
	ld.shared.f32 	%f239, [%r351+8];
	add.s32 	%r357, %r356, %r355;
	ld.shared.u16 	%rs23, [%r357];
	// begin inline asm
	{  cvt.f32.f16 %f229, %rs23;}

	// end inline asm
	fma.rn.f32 	%f240, %f239, %f229, %f238;
	ld.shared.f32 	%f241, [%r351+12];
	add.s32 	%r358, %r357, %r355;
	ld.shared.u16 	%rs24, [%r358];
	// begin inline asm
	{  cvt.f32.f16 %f230, %rs24;}

	// end inline asm
	fma.rn.f32 	%f242, %f241, %f230, %f240;
	ld.shared.f32 	%f243, [%r351+16];
	add.s32 	%r359, %r358, %r355;
	ld.shared.u16 	%rs25, [%r359];
	// begin inline asm
	{  cvt.f32.f16 %f231, %rs25;}

	// end inline asm
	fma.rn.f32 	%f244, %f243, %f231, %f242;
	ld.shared.f32 	%f245, [%r351+20];
	add.s32 	%r360, %r359, %r355;
	ld.shared.u16 	%rs26, [%r360];
	// begin inline asm
	{  cvt.f32.f16 %f232, %rs26;}

	// end inline asm
	fma.rn.f32 	%f246, %f245, %f232, %f244;
	ld.shared.f32 	%f247, [%r351+24];
	add.s32 	%r361, %r360, %r355;
	ld.shared.u16 	%rs27, [%r361];
	// begin inline asm
	{  cvt.f32.f16 %f233, %rs27;}

	// end inline asm
	fma.rn.f32 	%f248, %f247, %f233, %f246;
	ld.shared.f32 	%f249, [%r351+28];
	add.s32 	%r362, %r361, %r355;
	ld.shared.u16 	%rs28, [%r362];
	// begin inline asm
	{  cvt.f32.f16 %f234, %rs28;}

	// end inline asm
	fma.rn.f32 	%f297, %f249, %f234, %f248;
	add.s32 	%r425, %r425, 8;
	setp.ne.s32 	%p58, %r425, %r107;
	mov.u32 	%r427, %r107;
	@%p58 bra 	$L__BB0_75;
$L__BB0_76:
	setp.eq.s32 	%p59, %r63, 0;
	@%p59 bra 	$L__BB0_84;
	setp.lt.u32 	%p60, %r109, 3;
	@%p60 bra 	$L__BB0_79;
	add.s32 	%r363, %r30, %r427;
	shl.b32 	%r364, %r363, 2;
	add.s32 	%r365, %r6, %r364;
	ld.shared.f32 	%f255, [%r365];
	mad.lo.s32 	%r366, %r427, %r149, %r424;
	shl.b32 	%r367, %r366, 1;
	add.s32 	%r368, %r25, %r367;
	ld.shared.u16 	%rs29, [%r368];
	// begin inline asm
	{  cvt.f32.f16 %f251, %rs29;}

	// end inline asm
	fma.rn.f32 	%f256, %f255, %f251, %f297;
	ld.shared.f32 	%f257, [%r365+4];
	shl.b32 	%r369, %r149, 1;
	add.s32 	%r370, %r368, %r369;
	ld.shared.u16 	%rs30, [%r370];
	// begin inline asm
	{  cvt.f32.f16 %f252, %rs30;}

	// end inline asm
	fma.rn.f32 	%f258, %f257, %f252, %f256;
	ld.shared.f32 	%f259, [%r365+8];
	add.s32 	%r371, %r370, %r369;
	ld.shared.u16 	%rs31, [%r371];
	// begin inline asm
	{  cvt.f32.f16 %f253, %rs31;}

	// end inline asm
	fma.rn.f32 	%f260, %f259, %f253, %f258;
	ld.shared.f32 	%f261, [%r365+12];
	add.s32 	%r372, %r371, %r369;
	ld.shared.u16 	%rs32, [%r372];
	// begin inline asm
	{  cvt.f32.f16 %f254, %rs32;}

	// end inline asm
	fma.rn.f32 	%f297, %f261, %f254, %f260;
	add.s32 	%r427, %r427, 4;
$L__BB0_79:
	setp.eq.s32 	%p61, %r110, 0;
	@%p61 bra 	$L__BB0_84;
	setp.eq.s32 	%p62, %r110, 1;
	@%p62 bra 	$L__BB0_82;
	add.s32 	%r373, %r30, %r427;
	shl.b32 	%r374, %r373, 2;
	add.s32 	%r375, %r6, %r374;
	ld.shared.f32 	%f265, [%r375];
	mad.lo.s32 	%r376, %r427, %r149, %r424;
	shl.b32 	%r377, %r376, 1;
	add.s32 	%r378, %r25, %r377;
	ld.shared.u16 	%rs33, [%r378];
	// begin inline asm
	{  cvt.f32.f16 %f263, %rs33;}

	// end inline asm
	fma.rn.f32 	%f266, %f265, %f263, %f297;
	ld.shared.f32 	%f267, [%r375+4];
	shl.b32 	%r379, %r149, 1;
	add.s32 	%r380, %r378, %r379;
	ld.shared.u16 	%rs34, [%r380];
	// begin inline asm
	{  cvt.f32.f16 %f264, %rs34;}

	// end inline asm
	fma.rn.f32 	%f297, %f267, %f264, %f266;
	add.s32 	%r427, %r427, 2;
$L__BB0_82:
	setp.eq.s32 	%p63, %r108, 0;
	@%p63 bra 	$L__BB0_84;
	add.s32 	%r381, %r30, %r427;
	shl.b32 	%r382, %r381, 2;
	add.s32 	%r383, %r6, %r382;
	ld.shared.f32 	%f269, [%r383];
	mad.lo.s32 	%r384, %r427, %r149, %r424;
	shl.b32 	%r385, %r384, 1;
	add.s32 	%r386, %r25, %r385;
	ld.shared.u16 	%rs35, [%r386];
	// begin inline asm
	{  cvt.f32.f16 %f268, %rs35;}

	// end inline asm
	fma.rn.f32 	%f297, %f269, %f268, %f297;
$L__BB0_84:
	add.s32 	%r387, %r424, %r9;
	shl.b32 	%r388, %r387, 2;
	mov.u32 	%r389, s_mem;
	add.s32 	%r390, %r389, %r388;
	ld.shared.f32 	%f270, [%r390];
	fma.rn.f32 	%f271, %f23, %f270, %f297;
	st.shared.f32 	[%r390], %f271;
	add.s32 	%r424, %r424, 32;
	setp.lt.s32 	%p64, %r424, %r149;
	@%p64 bra 	$L__BB0_73;
	bra.uni 	$L__BB0_91;
$L__BB0_85:
	setp.eq.s32 	%p52, %r50, 96;
	mov.u32 	%r429, %r437;
	@%p52 bra 	$L__BB0_89;
	add.s32 	%r429, %r437, 32;
	setp.eq.s32 	%p53, %r50, 0;
	ld.shared.f32 	%f210, [%r51];
	fma.rn.f32 	%f211, %f23, %f210, 0f00000000;
	st.shared.f32 	[%r51], %f211;
	@%p53 bra 	$L__BB0_89;
	setp.eq.s32 	%p54, %r50, 32;
	ld.shared.f32 	%f212, [%r51+128];
	fma.rn.f32 	%f213, %f23, %f212, 0f00000000;
	st.shared.f32 	[%r51+128], %f213;
	mov.u32 	%r429, %r52;
	@%p54 bra 	$L__BB0_89;
	add.s32 	%r429, %r437, 96;
	ld.shared.f32 	%f214, [%r51+256];
	fma.rn.f32 	%f215, %f23, %f214, 0f00000000;
	st.shared.f32 	[%r51+256], %f215;
$L__BB0_89:
	setp.lt.u32 	%p55, %r37, 96;
	@%p55 bra 	$L__BB0_91;
$L__BB0_90:
	add.s32 	%r343, %r429, %r9;
	shl.b32 	%r344, %r343, 2;
	mov.u32 	%r345, s_mem;
	add.s32 	%r346, %r345, %r344;
	ld.shared.f32 	%f216, [%r346];
	fma.rn.f32 	%f217, %f23, %f216, 0f00000000;
	st.shared.f32 	[%r346], %f217;
	ld.shared.f32 	%f218, [%r346+128];
	fma.rn.f32 	%f219, %f23, %f218, 0f00000000;
	st.shared.f32 	[%r346+128], %f219;
	ld.shared.f32 	%f220, [%r346+256];
	fma.rn.f32 	%f221, %f23, %f220, 0f00000000;
	st.shared.f32 	[%r346+256], %f221;
	ld.shared.f32 	%f222, [%r346+384];
	fma.rn.f32 	%f223, %f23, %f222, 0f00000000;
	st.shared.f32 	[%r346+384], %f223;
	add.s32 	%r429, %r429, 128;
	setp.lt.s32 	%p56, %r429, %r149;
	@%p56 bra 	$L__BB0_90;
$L__BB0_91:
	bar.sync 	0;
	add.s32 	%r410, %r410, 1;
	add.s32 	%r409, %r409, -32;
	setp.ne.s32 	%p65, %r410, %r26;
	@%p65 bra 	$L__BB0_24;
$L__BB0_92:
	setp.ge.s32 	%p66, %r437, %r149;
	setp.ge.s32 	%p67, %r4, %r148;
	or.pred  	%p68, %p67, %p66;
	@%p68 bra 	$L__BB0_99;
	mul.lo.s32 	%r127, %r149, %r4;
	not.b32 	%r391, %r437;
	add.s32 	%r128, %r149, %r391;
	and.b32  	%r392, %r128, 96;
	setp.eq.s32 	%p69, %r392, 96;
	@%p69 bra 	$L__BB0_96;
	shr.u32 	%r393, %r128, 5;
	add.s32 	%r394, %r393, 1;
	and.b32  	%r395, %r394, 3;
	add.s32 	%r433, %r437, %r127;
	add.s32 	%r396, %r437, %r9;
	shl.b32 	%r397, %r396, 2;
	mov.u32 	%r398, s_mem;
	add.s32 	%r432, %r398, %r397;
	neg.s32 	%r431, %r395;
	shl.b32 	%r399, %r394, 5;
	and.b32  	%r400, %r399, 96;
	add.s32 	%r437, %r437, %r400;
$L__BB0_95:
	.pragma "nounroll";
	mul.wide.s32 	%rd40, %r433, 2;
	add.s64 	%rd41, %rd4, %rd40;
	ld.shared.f32 	%f272, [%r432];
	// begin inline asm
	{  cvt.rn.f16.f32 %rs36, %f272;}

	// end inline asm
	st.global.u16 	[%rd41], %rs36;
	add.s32 	%r433, %r433, 32;
	add.s32 	%r432, %r432, 128;
	add.s32 	%r431, %r431, 1;
	setp.ne.s32 	%p70, %r431, 0;
	@%p70 bra 	$L__BB0_95;
$L__BB0_96:
	setp.lt.u32 	%p71, %r128, 96;
	@%p71 bra 	$L__BB0_99;
	add.s32 	%r401, %r437, %r9;
	shl.b32 	%r402, %r401, 2;
	mov.u32 	%r403, s_mem;
	add.s32 	%r404, %r402, %r403;
	add.s32 	%r436, %r404, 256;
	add.s64 	%rd6, %rd4, 128;
	add.s32 	%r435, %r437, %r127;
$L__BB0_98:
	mul.wide.s32 	%rd42, %r435, 2;
	add.s64 	%rd43, %rd6, %rd42;
	ld.shared.f32 	%f273, [%r436+-256];
	// begin inline asm
	{  cvt.rn.f16.f32 %rs37, %f273;}

	// end inline asm
	st.global.u16 	[%rd43+-128], %rs37;
	ld.shared.f32 	%f274, [%r436+-128];
	// begin inline asm
	{  cvt.rn.f16.f32 %rs38, %f274;}

	// end inline asm
	st.global.u16 	[%rd43+-64], %rs38;
	ld.shared.f32 	%f275, [%r436];
	// begin inline asm
	{  cvt.rn.f16.f32 %rs39, %f275;}

	// end inline asm
	st.global.u16 	[%rd43], %rs39;
	ld.shared.f32 	%f276, [%r436+128];
	// begin inline asm
	{  cvt.rn.f16.f32 %rs40, %f276;}

	// end inline asm
	st.global.u16 	[%rd43+64], %rs40;
	add.s32 	%r437, %r437, 128;
	add.s32 	%r436, %r436, 512;
	add.s32 	%r435, %r435, 128;
	setp.lt.s32 	%p72, %r437, %r149;
	@%p72 bra 	$L__BB0_98;
$L__BB0_99:
	ret;

}


// ===== COMPILED SASS (sm_100) =====

	.target	sm_100

	.elftype	@"ET_EXEC"


//--------------------- .note.nv.tkinfo           --------------------------
	.section	.note.nv.tkinfo,"",@"SHT_NOTE"
	.sectionflags	@"SHF_NOTE_NV_TKINFO"
	.tkinfo
        /*0018*/ 	.word	0x00000002
        /*0030*/ 	.string	""
        /*0030*/ 	.string	"ptxas"
        /*0030*/ 	.string	"Cuda compilation tools, release 13.0, V13.0.88"
        /*0030*/ 	.string	"Build cuda_13.0.r13.0/compiler.36424714_0"
        /*0030*/ 	.string	"-arch sm_100 -m 64 "



//--------------------- .note.nv.cuinfo           --------------------------
	.section	.note.nv.cuinfo,"",@"SHT_NOTE"
	.sectionflags	@"SHF_NOTE_NV_CUINFO"
        /*0018*/ 	.short	0x0002
        /*001a*/ 	.short	0x0064
        /*001c*/ 	.short	0x0082
	.zero		2


//--------------------- .nv.info                  --------------------------
	.section	.nv.info,"",@"SHT_CUDA_INFO"
	.align	4


	//----- nvinfo : EIATTR_REGCOUNT
	.align		4
        /*0000*/ 	.byte	0x04, 0x2f
        /*0002*/ 	.short	(.L_1 - .L_0)
	.align		4
.L_0:
        /*0004*/ 	.word	index@(_Z10flash_attnPK6__halfS1_S1_PS_iif)
        /*0008*/ 	.word	0x00000030


	//----- nvinfo : EIATTR_FRAME_SIZE
	.align		4
.L_1:
        /*000c*/ 	.byte	0x04, 0x11
        /*000e*/ 	.short	(.L_3 - .L_2)
	.align		4
.L_2:
        /*0010*/ 	.word	index@($__internal_0_$__cuda_sm3x_div_rn_noftz_f32_slowpath)
        /*0014*/ 	.word	0x00000000


	//----- nvinfo : EIATTR_FRAME_SIZE
	.align		4
.L_3:
        /*0018*/ 	.byte	0x04, 0x11
        /*001a*/ 	.short	(.L_5 - .L_4)
	.align		4
.L_4:
        /*001c*/ 	.word	index@(_Z10flash_attnPK6__halfS1_S1_PS_iif)
        /*0020*/ 	.word	0x00000000


	//----- nvinfo : EIATTR_MIN_STACK_SIZE
	.align		4
.L_5:
        /*0024*/ 	.byte	0x04, 0x12
        /*0026*/ 	.short	(.L_7 - .L_6)
	.align		4
.L_6:
        /*0028*/ 	.word	index@(_Z10flash_attnPK6__halfS1_S1_PS_iif)
        /*002c*/ 	.word	0x00000000
.L_7:


//--------------------- .nv.compat                --------------------------
	.section	.nv.compat,"",@"SHT_CUDA_COMPAT_INFO"
	.align	4
        /*0000*/ 	.byte	0x02, 0x09, 0x00, 0x00, 0x02, 0x02, 0x01, 0x00, 0x02, 0x05, 0x05, 0x00, 0x03, 0x07, 0x01, 0x01
        /*0010*/ 	.byte	0x02, 0x03, 0x00, 0x00, 0x02, 0x06, 0x01, 0x00, 0x04, 0x0b, 0x08, 0x00, 0x01, 0x00, 0x00, 0x00
        /*0020*/ 	.byte	0x00, 0x00, 0x00, 0x00


//--------------------- .nv.info._Z10flash_attnPK6__halfS1_S1_PS_iif --------------------------
	.section	.nv.info._Z10flash_attnPK6__halfS1_S1_PS_iif,"",@"SHT_CUDA_INFO"
	.sectionflags	@""
	.align	4


	//----- nvinfo : EIATTR_CUDA_API_VERSION
	.align		4
        /*0000*/ 	.byte	0x04, 0x37
        /*0002*/ 	.short	(.L_9 - .L_8)
.L_8:
        /*0004*/ 	.word	0x00000082


	//----- nvinfo : EIATTR_KPARAM_INFO
	.align		4
.L_9:
        /*0008*/ 	.byte	0x04, 0x17
        /*000a*/ 	.short	(.L_11 - .L_10)
.L_10:
        /*000c*/ 	.word	0x00000000
        /*0010*/ 	.short	0x0006
        /*0012*/ 	.short	0x0028
        /*0014*/ 	.byte	0x00, 0xf0, 0x11, 0x00


	//----- nvinfo : EIATTR_KPARAM_INFO
	.align		4
.L_11:
        /*0018*/ 	.byte	0x04, 0x17
        /*001a*/ 	.short	(.L_13 - .L_12)
.L_12:
        /*001c*/ 	.word	0x00000000
        /*0020*/ 	.short	0x0005
        /*0022*/ 	.short	0x0024
        /*0024*/ 	.byte	0x00, 0xf0, 0x11, 0x00


	//----- nvinfo : EIATTR_KPARAM_INFO
	.align		4
.L_13:
        /*0028*/ 	.byte	0x04, 0x17
        /*002a*/ 	.short	(.L_15 - .L_14)
.L_14:
        /*002c*/ 	.word	0x00000000
        /*0030*/ 	.short	0x0004
        /*0032*/ 	.short	0x0020
        /*0034*/ 	.byte	0x00, 0xf0, 0x11, 0x00


	//----- nvinfo : EIATTR_KPARAM_INFO
	.align		4
.L_15:
        /*0038*/ 	.byte	0x04, 0x17
        /*003a*/ 	.short	(.L_17 - .L_16)
.L_16:
        /*003c*/ 	.word	0x00000000
        /*0040*/ 	.short	0x0003
        /*0042*/ 	.short	0x0018
        /*0044*/ 	.byte	0x00, 0xf5, 0x21, 0x00


	//----- nvinfo : EIATTR_KPARAM_INFO
	.align		4
.L_17:
        /*0048*/ 	.byte	0x04, 0x17
        /*004a*/ 	.short	(.L_19 - .L_18)
.L_18:
        /*004c*/ 	.word	0x00000000
        /*0050*/ 	.short	0x0002
        /*0052*/ 	.short	0x0010
        /*0054*/ 	.byte	0x00, 0xf5, 0x21, 0x00


	//----- nvinfo : EIATTR_KPARAM_INFO
	.align		4
.L_19:
        /*0058*/ 	.byte	0x04, 0x17
        /*005a*/ 	.short	(.L_21 - .L_20)
.L_20:
        /*005c*/ 	.word	0x00000000
        /*0060*/ 	.short	0x0001
        /*0062*/ 	.short	0x0008
        /*0064*/ 	.byte	0x00, 0xf5, 0x21, 0x00


	//----- nvinfo : EIATTR_KPARAM_INFO
	.align		4
.L_21:
        /*0068*/ 	.byte	0x04, 0x17
        /*006a*/ 	.short	(.L_23 - .L_22)
.L_22:
        /*006c*/ 	.word	0x00000000
        /*0070*/ 	.short	0x0000
        /*0072*/ 	.short	0x0000
        /*0074*/ 	.byte	0x00, 0xf5, 0x21, 0x00


	//----- nvinfo : EIATTR_SPARSE_MMA_MASK
	.align		4
.L_23:
        /*0078*/ 	.byte	0x03, 0x50
        /*007a*/ 	.short	0x0000


	//----- nvinfo : EIATTR_MAXREG_COUNT
	.align		4
        /*007c*/ 	.byte	0x03, 0x1b
        /*007e*/ 	.short	0x00ff


	//----- nvinfo : EIATTR_NUM_BARRIERS
	.align		4
        /*0080*/ 	.byte	0x02, 0x4c
        /*0082*/ 	.byte	0x01
	.zero		1


	//----- nvinfo : EIATTR_MERCURY_ISA_VERSION
	.align		4
        /*0084*/ 	.byte	0x03, 0x5f
        /*0086*/ 	.short	0x0101


	//----- nvinfo : EIATTR_COOP_GROUP_MASK_REGIDS
	.align		4
        /*0088*/ 	.byte	0x04, 0x29
        /*008a*/ 	.short	(.L_25 - .L_24)


	//   ....[0]....
.L_24:
        /*008c*/ 	.word	0xffffffff


	//   ....[1]....
        /*0090*/ 	.word	0xffffffff


	//   ....[2]....
        /*0094*/ 	.word	0xffffffff


	//   ....[3]....
        /*0098*/ 	.word	0xffffffff


	//   ....[4]....
        /*009c*/ 	.word	0xffffffff


	//   ....[5]....
        /*00a0*/ 	.word	0xffffffff


	//   ....[6]....
        /*00a4*/ 	.word	0xffffffff


	//   ....[7]....
        /*00a8*/ 	.word	0xffffffff


	//   ....[8]....
        /*00ac*/ 	.word	0xffffffff


	//   ....[9]....
        /*00b0*/ 	.word	0xffffffff


	//   ....[10]....
        /*00b4*/ 	.word	0xffffffff


	//   ....[11]....
        /*00b8*/ 	.word	0xffffffff


	//----- nvinfo : EIATTR_COOP_GROUP_INSTR_OFFSETS
	.align		4
.L_25:
        /*00bc*/ 	.byte	0x04, 0x28
        /*00be*/ 	.short	(.L_27 - .L_26)


	//   ....[0]....
.L_26:
        /*00c0*/ 	.word	0x00001ed0


	//   ....[1]....
        /*00c4*/ 	.word	0x00001f10


	//   ....[2]....
        /*00c8*/ 	.word	0x00001f40


	//   ....[3]....
        /*00cc*/ 	.word	0x00001f60


	//   ....[4]....
        /*00d0*/ 	.word	0x00001f80


	//   ....[5]....
        /*00d4*/ 	.word	0x00001fb0


	//   ....[6]....
        /*00d8*/ 	.word	0x00002180


	//   ....[7]....
        /*00dc*/ 	.word	0x000021e0


	//   ....[8]....
        /*00e0*/ 	.word	0x00002200


	//   ....[9]....
        /*00e4*/ 	.word	0x00002220


	//   ....[10]....
        /*00e8*/ 	.word	0x00002240


	//   ....[11]....
        /*00ec*/ 	.word	0x00002270


	//----- nvinfo : EIATTR_VRC_CTA_INIT_COUNT
	.align		4
.L_27:
        /*00f0*/ 	.byte	0x02, 0x4a
	.zero		1
	.zero		1


	//----- nvinfo : EIATTR_EXIT_INSTR_OFFSETS
	.align		4
        /*00f4*/ 	.byte	0x04, 0x1c
        /*00f6*/ 	.short	(.L_29 - .L_28)


	//   ....[0]....
.L_28:
        /*00f8*/ 	.word	0x00003080


	//   ....[1]....
        /*00fc*/ 	.word	0x00003270


	//   ....[2]....
        /*0100*/ 	.word	0x00003a00


	//   ....[3]....
        /*0104*/ 	.word	0x00003ae0


	//----- nvinfo : EIATTR_CRS_STACK_SIZE
	.align		4
.L_29:
        /*0108*/ 	.byte	0x04, 0x1e
        /*010a*/ 	.short	(.L_31 - .L_30)
.L_30:
        /*010c*/ 	.word	0x00000000


	//----- nvinfo : EIATTR_CBANK_PARAM_SIZE
	.align		4
.L_31:
        /*0110*/ 	.byte	0x03, 0x19
        /*0112*/ 	.short	0x002c


	//----- nvinfo : EIATTR_PARAM_CBANK
	.align		4
        /*0114*/ 	.byte	0x04, 0x0a
        /*0116*/ 	.short	(.L_33 - .L_32)
	.align		4
.L_32:
        /*0118*/ 	.word	index@(.nv.constant0._Z10flash_attnPK6__halfS1_S1_PS_iif)
        /*011c*/ 	.short	0x0380
        /*011e*/ 	.short	0x002c


	//----- nvinfo : EIATTR_SW_WAR
	.align		4
.L_33:
        /*0120*/ 	.byte	0x04, 0x36
        /*0122*/ 	.short	(.L_35 - .L_34)
.L_34:
        /*0124*/ 	.word	0x00000008
.L_35:


//--------------------- .nv.callgraph             --------------------------
	.section	.nv.callgraph,"",@"SHT_CUDA_CALLGRAPH"
	.align	4
	.sectionentsize	8
	.align		4
        /*0000*/ 	.word	0x00000000
	.align		4
        /*0004*/ 	.word	0xffffffff
	.align		4
        /*0008*/ 	.word	0x00000000
	.align		4
        /*000c*/ 	.word	0xfffffffe
	.align		4
        /*0010*/ 	.word	0x00000000
	.align		4
        /*0014*/ 	.word	0xfffffffd
	.align		4
        /*0018*/ 	.word	0x00000000
	.align		4
        /*001c*/ 	.word	0xfffffffc


//--------------------- .text._Z10flash_attnPK6__halfS1_S1_PS_iif --------------------------
	.section	.text._Z10flash_attnPK6__halfS1_S1_PS_iif,"ax",@progbits
	.align	128
        .global         _Z10flash_attnPK6__halfS1_S1_PS_iif
        .type           _Z10flash_attnPK6__halfS1_S1_PS_iif,@function
        .size           _Z10flash_attnPK6__halfS1_S1_PS_iif,(.L_x_65 - _Z10flash_attnPK6__halfS1_S1_PS_iif)
        .other          _Z10flash_attnPK6__halfS1_S1_PS_iif,@"STO_CUDA_ENTRY STV_DEFAULT"
_Z10flash_attnPK6__halfS1_S1_PS_iif:
.text._Z10flash_attnPK6__halfS1_S1_PS_iif:
[----:B------:R-:W-:Y:S01]  /*0000*/  LDC R1, c[0x0][0x37c] ;  /* 0x0000df00ff017b82 */ /* 0x000fe20000000800 */
[----:B------:R-:W0:Y:S07]  /*0010*/  S2R R0, SR_TID.X ;  /* 0x0000000000007919 */ /* 0x000e2e0000002100 */
[----:B------:R-:W1:Y:S01]  /*0020*/  S2UR UR6, SR_CgaCtaId ;  /* 0x00000000000679c3 */ /* 0x000e620000008800 */
[----:B------:R-:W2:Y:S01]  /*0030*/  LDCU UR5, c[0x0][0x3a4] ;  /* 0x00007480ff0577ac */ /* 0x000ea20008000800 */
[----:B------:R-:W-:Y:S01]  /*0040*/  BSSY.RECONVERGENT B0, `(.L_x_0) ;  /* 0x0000054000007945 */ /* 0x000fe20003800200 */
[----:B------:R-:W3:Y:S01]  /*0050*/  S2R R3, SR_TID.Y ;  /* 0x0000000000037919 */ /* 0x000ee20000002200 */
[----:B------:R-:W2:Y:S01]  /*0060*/  LDCU UR21, c[0x0][0x364] ;  /* 0x00006c80ff1577ac */ /* 0x000ea20008000800 */
[----:B------:R-:W4:Y:S01]  /*0070*/  S2R R2, SR_CTAID.X ;  /* 0x0000000000027919 */ /* 0x000f220000002500 */
[----:B------:R-:W-:Y:S01]  /*0080*/  UMOV UR4, 0x400 ;  /* 0x0000040000047882 */ /* 0x000fe20000000000 */
[----:B------:R-:W0:Y:S01]  /*0090*/  LDCU.64 UR12, c[0x0][0x358] ;  /* 0x00006b00ff0c77ac */ /* 0x000e220008000a00 */
[----:B------:R-:W3:Y:S01]  /*00a0*/  LDCU UR10, c[0x0][0x3a4] ;  /* 0x00007480ff0a77ac */ /* 0x000ee20008000800 */
[----:B------:R-:W3:Y:S01]  /*00b0*/  LDCU UR7, c[0x0][0x3a0] ;  /* 0x00007400ff0777ac */ /* 0x000ee20008000800 */
[----:B------:R-:W3:Y:S01]  /*00c0*/  LDCU.64 UR8, c[0x0][0x380] ;  /* 0x00007000ff0877ac */ /* 0x000ee20008000a00 */
[----:B--2---:R-:W-:-:S02]  /*00d0*/  UIMAD UR14, UR21, UR5, URZ ;  /* 0x00000005150e72a4 */ /* 0x004fc4000f8e02ff */
[----:B-1----:R-:W-:Y:S01]  /*00e0*/  ULEA UR6, UR6, UR4, 0x18 ;  /* 0x0000000406067291 */ /* 0x002fe2000f8ec0ff */
[----:B0-----:R-:W-:-:S03]  /*00f0*/  ISETP.GE.AND P0, PT, R0, UR5, PT ;  /* 0x0000000500007c0c */ /* 0x001fc6000bf06270 */
[----:B------:R-:W-:Y:S01]  /*0100*/  ULEA UR15, UR14, UR6, 0x2 ;  /* 0x000000060e0f7291 */ /* 0x000fe2000f8e10ff */
[----:B---3--:R-:W-:-:S03]  /*0110*/  IMAD R7, R3, UR5, RZ ;  /* 0x0000000503077c24 */ /* 0x008fc6000f8e02ff */
[----:B------:R-:W-:Y:S02]  /*0120*/  ULEA UR16, UR21, UR15, 0x7 ;  /* 0x0000000f15107291 */ /* 0x000fe4000f8e38ff */
[----:B----4-:R-:W-:-:S04]  /*0130*/  IMAD R5, R2, UR21, R3 ;  /* 0x0000001502057c24 */ /* 0x010fc8000f8e0203 */
[----:B------:R-:W-:Y:S06]  /*0140*/  @P0 BRA `(.L_x_1) ;  /* 0x00000004000c0947 */ /* 0x000fec0003800000 */
[----:B------:R-:W-:Y:S01]  /*0150*/  LOP3.LUT R2, RZ, R0, RZ, 0x33, !PT ;  /* 0x00000000ff027212 */ /* 0x000fe200078e33ff */
[----:B------:R-:W-:Y:S01]  /*0160*/  BSSY.RECONVERGENT B1, `(.L_x_2) ;  /* 0x000001c000017945 */ /* 0x000fe20003800200 */
[----:B------:R-:W-:Y:S02]  /*0170*/  IMAD.MOV.U32 R13, RZ, RZ, R0 ;  /* 0x000000ffff0d7224 */ /* 0x000fe400078e0000 */
[----:B------:R-:W-:-:S04]  /*0180*/  IADD3 R4, PT, PT, R2, UR5, RZ ;  /* 0x0000000502047c10 */ /* 0x000fc8000fffe0ff */
[C---:B------:R-:W-:Y:S02]  /*0190*/  LOP3.LUT R2, R4.reuse, 0x60, RZ, 0xc0, !PT ;  /* 0x0000006004027812 */ /* 0x040fe400078ec0ff */
[----:B------:R-:W-:Y:S02]  /*01a0*/  ISETP.GE.U32.AND P1, PT, R4, 0x60, PT ;  /* 0x000000600400780c */ /* 0x000fe40003f26070 */
[----:B------:R-:W-:Y:S01]  /*01b0*/  ISETP.NE.AND P0, PT, R2, 0x60, PT ;  /* 0x000000600200780c */ /* 0x000fe20003f05270 */
[----:B------:R-:W-:-:S12]  /*01c0*/  IMAD R2, R5, UR5, RZ ;  /* 0x0000000505027c24 */ /* 0x000fd8000f8e02ff */
[----:B------:R-:W-:Y:S05]  /*01d0*/  @!P0 BRA `(.L_x_3) ;  /* 0x0000000000508947 */ /* 0x000fea0003800000 */
[----:B------:R-:W0:Y:S01]  /*01e0*/  LDCU UR4, c[0x0][0x3a0] ;  /* 0x00007400ff0477ac */ /* 0x000e220008000800 */
[----:B------:R-:W-:Y:S01]  /*01f0*/  LEA.HI R4, R4, 0x1, RZ, 0x1b ;  /* 0x0000000104047811 */ /* 0x000fe200078fd8ff */
[----:B------:R-:W-:Y:S02]  /*0200*/  HFMA2 R6, -RZ, RZ, 0, 0 ;  /* 0x00000000ff067431 */ /* 0x000fe400000001ff */
[----:B------:R-:W-:Y:S01]  /*0210*/  IMAD.MOV.U32 R13, RZ, RZ, R0 ;  /* 0x000000ffff0d7224 */ /* 0x000fe200078e0000 */
[----:B------:R-:W-:Y:S02]  /*0220*/  LOP3.LUT R15, R4, 0x3, RZ, 0xc0, !PT ;  /* 0x00000003040f7812 */ /* 0x000fe400078ec0ff */
[----:B0-----:R-:W-:-:S13]  /*0230*/  ISETP.GE.AND P0, PT, R5, UR4, PT ;  /* 0x0000000405007c0c */ /* 0x001fda000bf06270 */
.L_x_4:
[----:B0-----:R-:W0:Y:S01]  /*0240*/  @!P0 LDC.64 R8, c[0x0][0x380] ;  /* 0x0000e000ff088b82 */ /* 0x001e220000000a00 */
[----:B------:R-:W-:Y:S02]  /*0250*/  @!P0 IADD3 R11, PT, PT, R2, R13, RZ ;  /* 0x0000000d020b8210 */ /* 0x000fe40007ffe0ff */
[----:B------:R-:W-:-:S03]  /*0260*/  @P0 PRMT R10, RZ, 0x7610, R10 ;  /* 0x00007610ff0a0816 */ /* 0x000fc6000000000a */
[----:B0-----:R-:W-:-:S05]  /*0270*/  @!P0 IMAD.WIDE R8, R11, 0x2, R8 ;  /* 0x000000020b088825 */ /* 0x001fca00078e0208 */
[----:B------:R-:W2:Y:S01]  /*0280*/  @!P0 LDG.E.U16.CONSTANT R10, desc[UR12][R8.64] ;  /* 0x0000000c080a8981 */ /* 0x000ea2000c1e9500 */
[----:B------:R-:W-:Y:S01]  /*0290*/  IMAD.IADD R11, R7, 0x1, R13 ;  /* 0x00000001070b7824 */ /* 0x000fe200078e020d */
[----:B------:R-:W-:Y:S01]  /*02a0*/  IADD3 R6, PT, PT, R6, 0x1, RZ ;  /* 0x0000000106067810 */ /* 0x000fe20007ffe0ff */
[----:B------:R-:W-:-:S03]  /*02b0*/  VIADD R13, R13, 0x20 ;  /* 0x000000200d0d7836 */ /* 0x000fc60000000000 */
[C---:B------:R-:W-:Y:S02]  /*02c0*/  LEA R4, R11.reuse, UR6, 0x2 ;  /* 0x000000060b047c11 */ /* 0x040fe4000f8e10ff */
[----:B------:R-:W-:Y:S02]  /*02d0*/  LEA R11, R11, UR16, 0x1 ;  /* 0x000000100b0b7c11 */ /* 0x000fe4000f8e08ff */
[----:B------:R-:W-:Y:S01]  /*02e0*/  ISETP.NE.AND P2, PT, R6, R15, PT ;  /* 0x0000000f0600720c */ /* 0x000fe20003f45270 */
[----:B------:R0:W-:Y:S04]  /*02f0*/  STS [R4], RZ ;  /* 0x000000ff04007388 */ /* 0x0001e80000000800 */
[----:B--2---:R0:W-:Y:S08]  /*0300*/  STS.U16 [R11], R10 ;  /* 0x0000000a0b007388 */ /* 0x0041f00000000400 */
[----:B------:R-:W-:Y:S05]  /*0310*/  @P2 BRA `(.L_x_4) ;  /* 0xfffffffc00c82947 */ /* 0x000fea000383ffff */
.L_x_3:
[----:B------:R-:W-:Y:S05]  /*0320*/  BSYNC.RECONVERGENT B1 ;  /* 0x0000000000017941 */ /* 0x000fea0003800200 */
.L_x_2:
[----:B------:R-:W-:Y:S05]  /*0330*/  @!P1 BRA `(.L_x_1) ;  /* 0x0000000000909947 */ /* 0x000fea0003800000 */
[----:B------:R-:W1:Y:S02]  /*0340*/  LDCU UR4, c[0x0][0x3a0] ;  /* 0x00007400ff0477ac */ /* 0x000e640008000800 */
[----:B-1----:R-:W-:-:S13]  /*0350*/  ISETP.GE.AND P0, PT, R5, UR4, PT ;  /* 0x0000000405007c0c */ /* 0x002fda000bf06270 */
.L_x_7:
[----:B-1----:R-:W1:Y:S01]  /*0360*/  @!P0 LDC.64 R8, c[0x0][0x380] ;  /* 0x0000e000ff088b82 */ /* 0x002e620000000a00 */
[----:B------:R-:W-:Y:S02]  /*0370*/  ISETP.GE.AND P2, PT, R5, UR7, PT ;  /* 0x0000000705007c0c */ /* 0x000fe4000bf46270 */
[CC--:B0-----:R-:W-:Y:S02]  /*0380*/  @!P0 IADD3 R11, PT, PT, R2.reuse, R13.reuse, RZ ;  /* 0x0000000d020b8210 */ /* 0x0c1fe40007ffe0ff */
[----:B------:R-:W-:Y:S02]  /*0390*/  SHF.R.S32.HI R15, RZ, 0x1f, R13 ;  /* 0x0000001fff0f7819 */ /* 0x000fe4000001140d */
[----:B------:R-:W-:-:S04]  /*03a0*/  IADD3 R4, P1, PT, R2, R13, RZ ;  /* 0x0000000d02047210 */ /* 0x000fc80007f3e0ff */
[----:B------:R-:W-:Y:S02]  /*03b0*/  LEA.HI.X.SX32 R15, R2, R15, 0x1, P1 ;  /* 0x0000000f020f7211 */ /* 0x000fe400008f0eff */
[C---:B------:R-:W-:Y:S02]  /*03c0*/  LEA R10, P1, R4.reuse, UR8, 0x1 ;  /* 0x00000008040a7c11 */ /* 0x040fe4000f8208ff */
[----:B------:R-:W-:Y:S02]  /*03d0*/  @P2 PRMT R6, RZ, 0x7610, R6 ;  /* 0x00007610ff062816 */ /* 0x000fe40000000006 */
[----:B------:R-:W-:Y:S01]  /*03e0*/  @P2 PRMT R12, RZ, 0x7610, R12 ;  /* 0x00007610ff0c2816 */ /* 0x000fe2000000000c */
[----:B-1----:R-:W-:Y:S01]  /*03f0*/  @!P0 IMAD.WIDE R8, R11, 0x2, R8 ;  /* 0x000000020b088825 */ /* 0x002fe200078e0208 */
[----:B------:R-:W-:-:S04]  /*0400*/  LEA.HI.X R11, R4, UR9, R15, 0x1, P1 ;  /* 0x00000009040b7c11 */ /* 0x000fc800088f0c0f */
[----:B------:R0:W5:Y:S04]  /*0410*/  @!P0 LDG.E.U16.CONSTANT R4, desc[UR12][R8.64] ;  /* 0x0000000c08048981 */ /* 0x000168000c1e9500 */
[----:B------:R0:W5:Y:S04]  /*0420*/  @!P2 LDG.E.U16.CONSTANT R6, desc[UR12][R10.64+0x40] ;  /* 0x0000400c0a06a981 */ /* 0x000168000c1e9500 */
[----:B------:R0:W5:Y:S01]  /*0430*/  @!P2 LDG.E.U16.CONSTANT R12, desc[UR12][R10.64+0x80] ;  /* 0x0000800c0a0ca981 */ /* 0x000162000c1e9500 */
[----:B------:R-:W-:Y:S01]  /*0440*/  IMAD.IADD R14, R7, 0x1, R13 ;  /* 0x00000001070e7824 */ /* 0x000fe200078e020d */
[----:B------:R-:W-:Y:S04]  /*0450*/  BSSY.RECONVERGENT B1, `(.L_x_5) ;  /* 0x0000007000017945 */ /* 0x000fe80003800200 */
[----:B------:R-:W-:-:S02]  /*0460*/  LEA R15, R14, UR6, 0x2 ;  /* 0x000000060e0f7c11 */ /* 0x000fc4000f8e10ff */
[----:B------:R-:W-:Y:S02]  /*0470*/  LEA R17, R14, UR16, 0x1 ;  /* 0x000000100e117c11 */ /* 0x000fe4000f8e08ff */
[----:B------:R-:W-:Y:S02]  /*0480*/  @P2 PRMT R14, RZ, 0x7610, R14 ;  /* 0x00007610ff0e2816 */ /* 0x000fe4000000000e */
[----:B------:R-:W-:Y:S01]  /*0490*/  @P0 PRMT R4, RZ, 0x7610, R4 ;  /* 0x00007610ff040816 */ /* 0x000fe20000000004 */
[----:B0-----:R-:W-:Y:S06]  /*04a0*/  @P2 BRA `(.L_x_6) ;  /* 0x0000000000042947 */ /* 0x001fec0003800000 */
[----:B------:R0:W5:Y:S02]  /*04b0*/  LDG.E.U16.CONSTANT R14, desc[UR12][R10.64+0xc0] ;  /* 0x0000c00c0a0e7981 */ /* 0x000164000c1e9500 */
.L_x_6:
[----:B------:R-:W-:Y:S05]  /*04c0*/  BSYNC.RECONVERGENT B1 ;  /* 0x0000000000017941 */ /* 0x000fea0003800200 */
.L_x_5:
[----:B------:R1:W-:Y:S01]  /*04d0*/  STS [R15], RZ ;  /* 0x000000ff0f007388 */ /* 0x0003e20000000800 */
[----:B------:R-:W-:-:S03]  /*04e0*/  IADD3 R13, PT, PT, R13, 0x80, RZ ;  /* 0x000000800d0d7810 */ /* 0x000fc60007ffe0ff */
[----:B-----5:R1:W-:Y:S01]  /*04f0*/  STS.U16 [R17], R4 ;  /* 0x0000000411007388 */ /* 0x0203e20000000400 */
[----:B------:R-:W-:-:S03]  /*0500*/  ISETP.GE.AND P1, PT, R13, UR10, PT ;  /* 0x0000000a0d007c0c */ /* 0x000fc6000bf26270 */
[----:B------:R1:W-:Y:S04]  /*0510*/  STS [R15+0x80], RZ ;  /* 0x000080ff0f007388 */ /* 0x0003e80000000800 */
[----:B------:R1:W-:Y:S04]  /*0520*/  STS.U16 [R17+0x40], R6 ;  /* 0x0000400611007388 */ /* 0x0003e80000000400 */
[----:B------:R1:W-:Y:S04]  /*0530*/  STS [R15+0x100], RZ ;  /* 0x000100ff0f007388 */ /* 0x0003e80000000800 */
[----:B------:R1:W-:Y:S04]  /*0540*/  STS.U16 [R17+0x80], R12 ;  /* 0x0000800c11007388 */ /* 0x0003e80000000400 */
[----:B------:R1:W-:Y:S04]  /*0550*/  STS [R15+0x180], RZ ;  /* 0x000180ff0f007388 */ /* 0x0003e80000000800 */
[----:B------:R1:W-:Y:S01]  /*0560*/  STS.U16 [R17+0xc0], R14 ;  /* 0x0000c00e11007388 */ /* 0x0003e20000000400 */
[----:B------:R-:W-:Y:S05]  /*0570*/  @!P1 BRA `(.L_x_7) ;  /* 0xfffffffc00789947 */ /* 0x000fea000383ffff */
.L_x_1:
[----:B------:R-:W-:Y:S05]  /*0580*/  BSYNC.RECONVERGENT B0 ;  /* 0x0000000000007941 */ /* 0x000fea0003800200 */
.L_x_0:
[----:B------:R-:W2:Y:S02]  /*0590*/  LDCU.64 UR10, c[0x0][0x3a0] ;  /* 0x00007400ff0a77ac */ /* 0x000ea40008000a00 */
[----:B--2---:R-:W-:Y:S01]  /*05a0*/  UISETP.GE.AND UP0, UPT, UR10, 0x1, UPT ;  /* 0x000000010a00788c */ /* 0x004fe2000bf06270 */
[----:B------:R-:W-:Y:S08]  /*05b0*/  BAR.SYNC.DEFER_BLOCKING 0x0 ;  /* 0x0000000000007b1d */ /* 0x000ff00000010000 */
[----:B------:R-:W-:Y:S05]  /*05c0*/  BRA.U !UP0, `(.L_x_8) ;  /* 0x0000002908a07547 */ /* 0x000fea000b800000 */
[----:B01----:R-:W0:Y:S01]  /*05d0*/  I2F.U32.RP R4, UR21 ;  /* 0x0000001500047d06 */ /* 0x003e220008209000 */
[----:B------:R-:W-:Y:S01]  /*05e0*/  ULEA.HI UR4, UR11, UR11, URZ, 0x1 ;  /* 0x0000000b0b047291 */ /* 0x000fe2000f8f08ff */
[----:B------:R-:W-:Y:S01]  /*05f0*/  VIADD R2, R3, UR21 ;  /* 0x0000001503027c36 */ /* 0x000fe20008000000 */
[----:B------:R-:W-:Y:S01]  /*0600*/  ISETP.NE.U32.AND P2, PT, RZ, UR21, PT ;  /* 0x00000015ff007c0c */ /* 0x000fe2000bf45070 */
[----:B------:R-:W-:Y:S01]  /*0610*/  ULEA UR17, UR14, UR16, 0x1 ;  /* 0x000000100e117291 */ /* 0x000fe2000f8e08ff */
[----:B------:R-:W-:Y:S01]  /*0620*/  MOV R14, UR21 ;  /* 0x00000015000e7c02 */ /* 0x000fe20008000f00 */
[----:B------:R-:W-:Y:S01]  /*0630*/  USHF.R.S32.HI UR8, URZ, 0x1, UR4 ;  /* 0x00000001ff087899 */ /* 0x000fe20008011404 */
[-C--:B------:R-:W-:Y:S01]  /*0640*/  LOP3.LUT R6, RZ, R0.reuse, RZ, 0x33, !PT ;  /* 0x00000000ff067212 */ /* 0x080fe200078e33ff */
[----:B------:R-:W-:Y:S01]  /*0650*/  IMAD R12, R0, UR11, RZ ;  /* 0x0000000b000c7c24 */ /* 0x000fe2000f8e02ff */
[----:B------:R-:W-:Y:S01]  /*0660*/  MOV R19, UR11 ;  /* 0x0000000b00137c02 */ /* 0x000fe20008000f00 */
[----:B------:R-:W-:Y:S01]  /*0670*/  UIADD3 UR5, UPT, UPT, UR10, 0x1f, URZ ;  /* 0x0000001f0a057890 */ /* 0x000fe2000fffe0ff */
[----:B------:R-:W-:Y:S01]  /*0680*/  IADD3 R15, PT, PT, R7, R0, RZ ;  /* 0x00000000070f7210 */ /* 0x000fe20007ffe0ff */
[----:B------:R-:W-:Y:S01]  /*0690*/  VIADD R6, R6, UR11 ;  /* 0x0000000b06067c36 */ /* 0x000fe20008000000 */
[----:B------:R-:W-:Y:S01]  /*06a0*/  ISETP.GE.AND P0, PT, R2, UR8, PT ;  /* 0x0000000802007c0c */ /* 0x000fe2000bf06270 */
[----:B------:R-:W-:Y:S01]  /*06b0*/  VIADD R10, R0, 0x40 ;  /* 0x00000040000a7836 */ /* 0x000fe20000000000 */
[----:B0-----:R-:W0:Y:S01]  /*06c0*/  MUFU.RCP R4, R4 ;  /* 0x0000000400047308 */ /* 0x001e220000001000 */
[----:B------:R-:W-:Y:S01]  /*06d0*/  VIMNMX R11, PT, PT, R2, UR8, !PT ;  /* 0x00000008020b7c48 */ /* 0x000fe2000ffe0100 */
[----:B------:R-:W-:Y:S01]  /*06e0*/  USHF.R.U32.HI UR7, URZ, 0x5, UR5 ;  /* 0x00000005ff077899 */ /* 0x000fe20008011605 */
[----:B------:R-:W-:Y:S01]  /*06f0*/  LEA R12, R12, UR17, 0x1 ;  /* 0x000000110c0c7c11 */ /* 0x000fe2000f8e08ff */
[----:B------:R-:W-:Y:S01]  /*0700*/  USHF.L.U32 UR22, UR11, 0x6, URZ ;  /* 0x000000060b167899 */ /* 0x000fe200080006ff */
[----:B------:R-:W-:Y:S01]  /*0710*/  LEA R15, R15, UR6, 0x2 ;  /* 0x000000060f0f7c11 */ /* 0x000fe2000f8e10ff */
[----:B------:R-:W-:Y:S01]  /*0720*/  UMOV UR4, URZ ;  /* 0x000000ff00047c82 */ /* 0x000fe20008000000 */
[----:B------:R-:W-:Y:S01]  /*0730*/  ULEA UR18, UR11, UR17, 0x6 ;  /* 0x000000110b127291 */ /* 0x000fe2000f8e30ff */
[----:B------:R-:W1:Y:S01]  /*0740*/  LDCU UR20, c[0x0][0x3a0] ;  /* 0x00007400ff1477ac */ /* 0x000e620008000800 */
[----:B------:R-:W-:Y:S01]  /*0750*/  UMOV UR19, 0xff800000 ;  /* 0xff80000000137882 */ /* 0x000fe20000000000 */
[----:B------:R-:W-:Y:S01]  /*0760*/  UMOV UR5, URZ ;  /* 0x000000ff00057c82 */ /* 0x000fe20008000000 */
[----:B0-----:R-:W-:Y:S01]  /*0770*/  VIADD R8, R4, 0xffffffe ;  /* 0x0ffffffe04087836 */ /* 0x001fe20000000000 */
[----:B------:R-:W-:-:S03]  /*0780*/  SEL R4, RZ, 0x1, P0 ;  /* 0x00000001ff047807 */ /* 0x000fc60000000000 */
[----:B------:R0:W2:Y:S01]  /*0790*/  F2I.FTZ.U32.TRUNC.NTZ R9, R8 ;  /* 0x0000000800097305 */ /* 0x0000a2000021f000 */
[----:B------:R-:W-:Y:S02]  /*07a0*/  IADD3 R11, PT, PT, R11, -R2, -R4 ;  /* 0x800000020b0b7210 */ /* 0x000fe40007ffe804 */
[----:B0-----:R-:W-:Y:S02]  /*07b0*/  MOV R8, RZ ;  /* 0x000000ff00087202 */ /* 0x001fe40000000f00 */
[----:B--2---:R-:W-:-:S05]  /*07c0*/  IADD3 R13, PT, PT, RZ, -R9, RZ ;  /* 0x80000009ff0d7210 */ /* 0x004fca0007ffe0ff */
[----:B------:R-:W-:-:S04]  /*07d0*/  IMAD R13, R13, UR21, RZ ;  /* 0x000000150d0d7c24 */ /* 0x000fc8000f8e02ff */
[----:B------:R-:W-:-:S04]  /*07e0*/  IMAD.HI.U32 R8, R9, R13, R8 ;  /* 0x0000000d09087227 */ /* 0x000fc800078e0008 */
[----:B------:R-:W-:Y:S02]  /*07f0*/  IMAD R13, R3, 0x20, R0 ;  /* 0x00000020030d7824 */ /* 0x000fe400078e0200 */
[----:B------:R-:W-:-:S03]  /*0800*/  IMAD.HI.U32 R9, R8, R11, RZ ;  /* 0x0000000b08097227 */ /* 0x000fc600078e00ff */
[----:B------:R-:W-:Y:S01]  /*0810*/  LEA R13, R13, UR15, 0x2 ;  /* 0x0000000f0d0d7c11 */ /* 0x000fe2000f8e10ff */
[----:B------:R-:W-:-:S04]  /*0820*/  IMAD.MOV R2, RZ, RZ, -R9 ;  /* 0x000000ffff027224 */ /* 0x000fc800078e0a09 */
[----:B------:R-:W-:-:S05]  /*0830*/  IMAD R11, R2, UR21, R11 ;  /* 0x00000015020b7c24 */ /* 0x000fca000f8e020b */
[----:B------:R-:W-:-:S13]  /*0840*/  ISETP.GE.U32.AND P0, PT, R11, UR21, PT ;  /* 0x000000150b007c0c */ /* 0x000fda000bf06070 */
[----:B------:R-:W-:Y:S01]  /*0850*/  @P0 IADD3 R11, PT, PT, R11, -UR21, RZ ;  /* 0x800000150b0b0c10 */ /* 0x000fe2000fffe0ff */
[----:B------:R-:W-:-:S03]  /*0860*/  @P0 VIADD R9, R9, 0x1 ;  /* 0x0000000109090836 */ /* 0x000fc60000000000 */
[----:B------:R-:W-:Y:S01]  /*0870*/  ISETP.GE.U32.AND P1, PT, R11, UR21, PT ;  /* 0x000000150b007c0c */ /* 0x000fe2000bf26070 */
[----:B------:R-:W-:-:S12]  /*0880*/  IMAD.U32 R11, RZ, RZ, UR21 ;  /* 0x00000015ff0b7e24 */ /* 0x000fd8000f8e00ff */
[----:B------:R-:W-:Y:S02]  /*0890*/  @P1 IADD3 R9, PT, PT, R9, 0x1, RZ ;  /* 0x0000000109091810 */ /* 0x000fe40007ffe0ff */
[----:B------:R-:W-:-:S05]  /*08a0*/  @!P2 LOP3.LUT R9, RZ, UR21, RZ, 0x33, !PT ;  /* 0x00000015ff09ac12 */ /* 0x000fca000f8e33ff */
[----:B------:R-:W-:Y:S01]  /*08b0*/  IMAD.IADD R2, R4, 0x1, R9 ;  /* 0x0000000104027824 */ /* 0x000fe200078e0209 */
[----:B------:R-:W-:Y:S01]  /*08c0*/  LEA R9, R7, UR16, 0x1 ;  /* 0x0000001007097c11 */ /* 0x000fe2000f8e08ff */
[----:B------:R-:W-:-:S05]  /*08d0*/  IMAD R4, R0, UR8, RZ ;  /* 0x0000000800047c24 */ /* 0x000fca000f8e02ff */
[----:B------:R-:W-:-:S04]  /*08e0*/  IADD3 R8, PT, PT, R4, R3, RZ ;  /* 0x0000000304087210 */ /* 0x000fc80007ffe0ff */
[----:B------:R-:W-:-:S04]  /*08f0*/  LEA R8, R8, UR17, 0x2 ;  /* 0x0000001108087c11 */ /* 0x000fc8000f8e10ff */
[-C--:B------:R-:W-:Y:S02]  /*0900*/  LEA R11, R11, R8.reuse, 0x2 ;  /* 0x000000080b0b7211 */ /* 0x080fe400078e10ff */
[----:B------:R-:W-:-:S03]  /*0910*/  LEA R16, R19, R8, 0x6 ;  /* 0x0000000813107211 */ /* 0x000fc600078e30ff */
[--C-:B------:R-:W-:Y:S02]  /*0920*/  IMAD R14, R14, 0x4, R11.reuse ;  /* 0x000000040e0e7824 */ /* 0x100fe400078e020b */
[----:B------:R-:W-:-:S03]  /*0930*/  IMAD R17, R19, 0x40, R11 ;  /* 0x0000004013117824 */ /* 0x000fc600078e020b */
[----:B-1----:R-:W-:-:S07]  /*0940*/  LEA R18, R19, R14, 0x6 ;  /* 0x0000000e13127211 */ /* 0x002fce00078e30ff */
.L_x_44:
[----:B------:R-:W-:Y:S01]  /*0950*/  UISETP.LT.AND UP0, UPT, UR20, 0x20, UPT ;  /* 0x000000201400788c */ /* 0x000fe2000bf01270 */
[----:B------:R-:W-:Y:S01]  /*0960*/  ISETP.GE.AND P0, PT, R3, UR8, PT ;  /* 0x0000000803007c0c */ /* 0x000fe2000bf06270 */
[----:B------:R-:W-:Y:S01]  /*0970*/  USHF.L.U32 UR23, UR5, 0x5, URZ ;  /* 0x0000000505177899 */ /* 0x000fe200080006ff */
[----:B------:R-:W-:Y:S01]  /*0980*/  BSSY.RECONVERGENT B1, `(.L_x_9) ;  /* 0x000009d000017945 */ /* 0x000fe20003800200 */
[----:B------:R-:W-:Y:S01]  /*0990*/  USEL UR9, UR20, 0x20, UP0 ;  /* 0x0000002014097887 */ /* 0x000fe20008000000 */
[----:B------:R-:W-:Y:S01]  /*09a0*/  IMAD.U32 R19, RZ, RZ, UR19 ;  /* 0x00000013ff137e24 */ /* 0x000fe2000f8e00ff */
[----:B------:R-:W-:Y:S02]  /*09b0*/  UIADD3 UR5, UPT, UPT, UR5, 0x1, URZ ;  /* 0x0000000105057890 */ /* 0x000fe4000fffe0ff */
[----:B------:R-:W-:Y:S01]  /*09c0*/  UISETP.LT.AND UP0, UPT, UR9, 0x1, UPT ;  /* 0x000000010900788c */ /* 0x000fe2000bf01270 */
[----:B------:R-:W-:Y:S01]  /*09d0*/  IADD3 R21, PT, PT, R0, UR23, RZ ;  /* 0x0000001700157c10 */ /* 0x000fe2000fffe0ff */
[----:B0-----:R-:W0:Y:S02]  /*09e0*/  LDCU UR11, c[0x0][0x3a0] ;  /* 0x00007400ff0b77ac */ /* 0x001e240008000800 */
[----:B------:R-:W-:-:S02]  /*09f0*/  USEL UR10, UR9, 0x1, !UP0 ;  /* 0x00000001090a7887 */ /* 0x000fc4000c000000 */
[----:B------:R-:W-:Y:S01]  /*0a00*/  UISETP.NE.AND UP0, UPT, UR5, UR7, UPT ;  /* 0x000000070500728c */ /* 0x000fe2000bf05270 */
[----:B-123--:R-:W-:Y:S10]  /*0a10*/  @P0 BRA `(.L_x_10) ;  /* 0x00000008004c0947 */ /* 0x00eff40003800000 */
[----:B------:R-:W-:Y:S01]  /*0a20*/  LOP3.LUT R20, R2, 0x3, RZ, 0xc0, !PT ;  /* 0x0000000302147812 */ /* 0x000fe200078ec0ff */
[----:B------:R-:W-:Y:S01]  /*0a30*/  BSSY.RECONVERGENT B0, `(.L_x_11) ;  /* 0x000003a000007945 */ /* 0x000fe20003800200 */
[----:B------:R-:W-:Y:S02]  /*0a40*/  IMAD R26, R21, UR8, RZ ;  /* 0x00000008151a7c24 */ /* 0x000fe4000f8e02ff */
[----:B------:R-:W-:Y:S01]  /*0a50*/  ISETP.NE.AND P0, PT, R20, 0x3, PT ;  /* 0x000000031400780c */ /* 0x000fe20003f05270 */
[----:B------:R-:W-:-:S12]  /*0a60*/  IMAD.MOV.U32 R27, RZ, RZ, R3 ;  /* 0x000000ffff1b7224 */ /* 0x000fd800078e0003 */
[----:B------:R-:W-:Y:S05]  /*0a70*/  @!P0 BRA `(.L_x_12) ;  /* 0x0000000000d48947 */ /* 0x000fea0003800000 */
[----:B------:R-:W1:Y:S01]  /*0a80*/  LDCU UR9, c[0x0][0x3a0] ;  /* 0x00007400ff0977ac */ /* 0x000e620008000800 */
[----:B------:R-:W-:Y:S01]  /*0a90*/  BSSY.RECONVERGENT B2, `(.L_x_13) ;  /* 0x000000d000027945 */ /* 0x000fe20003800200 */
[----:B-1----:R-:W-:-:S13]  /*0aa0*/  ISETP.GE.AND P1, PT, R21, UR9, PT ;  /* 0x0000000915007c0c */ /* 0x002fda000bf26270 */
[----:B------:R1:W-:Y:S01]  /*0ab0*/  @P1 STS [R8], RZ ;  /* 0x000000ff08001388 */ /* 0x0003e20000000800 */
[----:B------:R-:W-:Y:S01]  /*0ac0*/  @P1 MOV R23, RZ ;  /* 0x000000ff00171202 */ /* 0x000fe20000000f00 */
[----:B------:R-:W-:Y:S06]  /*0ad0*/  @P1 BRA `(.L_x_14) ;  /* 0x0000000000201947 */ /* 0x000fec0003800000 */
[----:B------:R-:W2:Y:S01]  /*0ae0*/  LDC.64 R24, c[0x0][0x388] ;  /* 0x0000e200ff187b82 */ /* 0x000ea20000000a00 */
[----:B------:R-:W-:-:S07]  /*0af0*/  IMAD.IADD R27, R26, 0x1, R3 ;  /* 0x000000011a1b7824 */ /* 0x000fce00078e0203 */
[----:B------:R-:W3:Y:S01]  /*0b00*/  LDC.64 R22, c[0x0][0x390] ;  /* 0x0000e400ff167b82 */ /* 0x000ee20000000a00 */
[----:B--2---:R-:W-:-:S06]  /*0b10*/  IMAD.WIDE R24, R27, 0x4, R24 ;  /* 0x000000041b187825 */ /* 0x004fcc00078e0218 */
[----:B------:R-:W2:Y:S01]  /*0b20*/  LDG.E.CONSTANT R25, desc[UR12][R24.64] ;  /* 0x0000000c18197981 */ /* 0x000ea2000c1e9900 */
[----:B---3--:R-:W-:-:S06]  /*0b30*/  IMAD.WIDE R22, R27, 0x4, R22 ;  /* 0x000000041b167825 */ /* 0x008fcc00078e0216 */
[----:B------:R3:W5:Y:S04]  /*0b40*/  LDG.E.CONSTANT R23, desc[UR12][R22.64] ;  /* 0x0000000c16177981 */ /* 0x000768000c1e9900 */
[----:B--2---:R3:W-:Y:S02]  /*0b50*/  STS [R8], R25 ;  /* 0x0000001908007388 */ /* 0x0047e40000000800 */
.L_x_14:
[----:B0-----:R-:W-:Y:S05]  /*0b60*/  BSYNC.RECONVERGENT B2 ;  /* 0x0000000000027941 */ /* 0x001fea0003800200 */
.L_x_13:
[----:B-----5:R2:W-:Y:S01]  /*0b70*/  STS [R16], R23 ;  /* 0x0000001710007388 */ /* 0x0205e20000000800 */
[----:B------:R-:W-:Y:S02]  /*0b80*/  ISETP.NE.AND P0, PT, R20, RZ, PT ;  /* 0x000000ff1400720c */ /* 0x000fe40003f05270 */
[----:B------:R-:W-:-:S05]  /*0b90*/  IADD3 R29, PT, PT, R3, UR21, RZ ;  /* 0x00000015031d7c10 */ /* 0x000fca000fffe0ff */
[----:B------:R-:W-:-:S06]  /*0ba0*/  IMAD.MOV.U32 R27, RZ, RZ, R29 ;  /* 0x000000ffff1b7224 */ /* 0x000fcc00078e001d */
[----:B--2---:R-:W-:Y:S05]  /*0bb0*/  @!P0 BRA `(.L_x_12) ;  /* 0x0000000000848947 */ /* 0x004fea0003800000 */
[----:B------:R0:W-:Y:S01]  /*0bc0*/  @P1 STS [R11], RZ ;  /* 0x000000ff0b001388 */ /* 0x0001e20000000800 */
[----:B------:R-:W-:Y:S01]  /*0bd0*/  BSSY.RECONVERGENT B2, `(.L_x_15) ;  /* 0x000000b000027945 */ /* 0x000fe20003800200 */
[----:B---3--:R-:W-:-:S03]  /*0be0*/  @P1 MOV R22, RZ ;  /* 0x000000ff00161202 */ /* 0x008fc60000000f00 */
[----:B------:R-:W-:Y:S05]  /*0bf0*/  @P1 BRA `(.L_x_16) ;  /* 0x0000000000201947 */ /* 0x000fea0003800000 */
        /* <DEDUP_REMOVED lines=8> */
.L_x_16:
[----:B------:R-:W-:Y:S05]  /*0c80*/  BSYNC.RECONVERGENT B2 ;  /* 0x0000000000027941 */ /* 0x000fea0003800200 */
.L_x_15:
[----:B-----5:R2:W-:Y:S01]  /*0c90*/  STS [R17], R22 ;  /* 0x0000001611007388 */ /* 0x0205e20000000800 */
[----:B------:R-:W-:Y:S02]  /*0ca0*/  ISETP.NE.AND P0, PT, R20, 0x1, PT ;  /* 0x000000011400780c */ /* 0x000fe40003f05270 */
[----:B------:R-:W-:-:S05]  /*0cb0*/  IADD3 R29, PT, PT, R29, UR21, RZ ;  /* 0x000000151d1d7c10 */ /* 0x000fca000fffe0ff */
[----:B------:R-:W-:-:S06]  /*0cc0*/  IMAD.MOV.U32 R27, RZ, RZ, R29 ;  /* 0x000000ffff1b7224 */ /* 0x000fcc00078e001d */
[----:B--2---:R-:W-:Y:S05]  /*0cd0*/  @!P0 BRA `(.L_x_12) ;  /* 0x00000000003c8947 */ /* 0x004fea0003800000 */
[----:B------:R2:W-:Y:S01]  /*0ce0*/  @P1 STS [R14], RZ ;  /* 0x000000ff0e001388 */ /* 0x0005e20000000800 */
[----:B------:R-:W-:-:S03]  /*0cf0*/  IADD3 R20, PT, PT, R29, UR21, RZ ;  /* 0x000000151d147c10 */ /* 0x000fc6000fffe0ff */
[----:B------:R2:W-:Y:S02]  /*0d00*/  @P1 STS [R18], RZ ;  /* 0x000000ff12001388 */ /* 0x0005e40000000800 */
[----:B------:R-:W-:Y:S01]  /*0d10*/  @P1 IMAD.MOV.U32 R27, RZ, RZ, R20 ;  /* 0x000000ffff1b1224 */ /* 0x000fe200078e0014 */
[----:B------:R-:W-:Y:S06]  /*0d20*/  @P1 BRA `(.L_x_12) ;  /* 0x0000000000281947 */ /* 0x000fec0003800000 */
[----:B---3--:R-:W3:Y:S01]  /*0d30*/  LDC.64 R24, c[0x0][0x388] ;  /* 0x0000e200ff187b82 */ /* 0x008ee20000000a00 */
[----:B------:R-:W-:-:S07]  /*0d40*/  IADD3 R27, PT, PT, R29, R26, RZ ;  /* 0x0000001a1d1b7210 */ /* 0x000fce0007ffe0ff */
[----:B------:R-:W4:Y:S01]  /*0d50*/  LDC.64 R22, c[0x0][0x390] ;  /* 0x0000e400ff167b82 */ /* 0x000f220000000a00 */
[----:B---3--:R-:W-:-:S06]  /*0d60*/  IMAD.WIDE R24, R27, 0x4, R24 ;  /* 0x000000041b187825 */ /* 0x008fcc00078e0218 */
[----:B------:R-:W3:Y:S01]  /*0d70*/  LDG.E.CONSTANT R25, desc[UR12][R24.64] ;  /* 0x0000000c18197981 */ /* 0x000ee2000c1e9900 */
[----:B----4-:R-:W-:-:S06]  /*0d80*/  IMAD.WIDE R22, R27, 0x4, R22 ;  /* 0x000000041b167825 */ /* 0x010fcc00078e0216 */
[----:B------:R-:W4:Y:S01]  /*0d90*/  LDG.E.CONSTANT R23, desc[UR12][R22.64] ;  /* 0x0000000c16177981 */ /* 0x000f22000c1e9900 */
[----:B------:R-:W-:-:S03]  /*0da0*/  IMAD.MOV.U32 R27, RZ, RZ, R20 ;  /* 0x000000ffff1b7224 */ /* 0x000fc600078e0014 */
[----:B---3--:R3:W-:Y:S04]  /*0db0*/  STS [R14], R25 ;  /* 0x000000190e007388 */ /* 0x0087e80000000800 */
[----:B----4-:R3:W-:Y:S02]  /*0dc0*/  STS [R18], R23 ;  /* 0x0000001712007388 */ /* 0x0107e40000000800 */
.L_x_12:
[----:B0-----:R-:W-:Y:S05]  /*0dd0*/  BSYNC.RECONVERGENT B0 ;  /* 0x0000000000007941 */ /* 0x001fea0003800200 */
.L_x_11:
[----:B------:R-:W-:-:S13]  /*0de0*/  ISETP.GE.U32.AND P0, PT, R2, 0x3, PT ;  /* 0x000000030200780c */ /* 0x000fda0003f06070 */
[----:B------:R-:W-:Y:S05]  /*0df0*/  @!P0 BRA `(.L_x_10) ;  /* 0x0000000400548947 */ /* 0x000fea0003800000 */
[----:B---3--:R-:W0:Y:S01]  /*0e00*/  LDC.64 R22, c[0x0][0x3a0] ;  /* 0x0000e800ff167b82 */ /* 0x008e220000000a00 */
[CC--:B------:R-:W-:Y:S01]  /*0e10*/  IADD3 R20, PT, PT, R4.reuse, R27.reuse, RZ ;  /* 0x0000001b04147210 */ /* 0x0c0fe20007ffe0ff */
[----:B------:R-:W-:Y:S01]  /*0e20*/  IMAD.U32 R25, RZ, RZ, UR21 ;  /* 0x00000015ff197e24 */ /* 0x000fe2000f8e00ff */
[----:B------:R-:W-:Y:S01]  /*0e30*/  IADD3 R34, PT, PT, R4, UR21, RZ ;  /* 0x0000001504227c10 */ /* 0x000fe2000fffe0ff */
[----:B------:R-:W-:Y:S01]  /*0e40*/  IMAD.U32 R31, RZ, RZ, UR21 ;  /* 0x00000015ff1f7e24 */ /* 0x000fe2000f8e00ff */
[-C--:B------:R-:W-:Y:S01]  /*0e50*/  IADD3 R26, PT, PT, R26, R27.reuse, RZ ;  /* 0x0000001b1a1a7210 */ /* 0x080fe20007ffe0ff */
[----:B------:R-:W-:Y:S01]  /*0e60*/  IMAD.SHL.U32 R20, R20, 0x4, RZ ;  /* 0x0000000414147824 */ /* 0x000fe200078e00ff */
[----:B------:R-:W-:Y:S01]  /*0e70*/  MOV R33, UR21 ;  /* 0x0000001500217c02 */ /* 0x000fe20008000f00 */
[----:B------:R-:W-:Y:S01]  /*0e80*/  IMAD R38, R25, 0x3, R4 ;  /* 0x0000000319267824 */ /* 0x000fe200078e0204 */
[----:B------:R-:W-:Y:S01]  /*0e90*/  IADD3 R34, PT, PT, R34, R27, RZ ;  /* 0x0000001b22227210 */ /* 0x000fe20007ffe0ff */
[----:B------:R-:W-:-:S02]  /*0ea0*/  IMAD.U32 R29, RZ, RZ, UR17 ;  /* 0x00000011ff1d7e24 */ /* 0x000fc4000f8e00ff */
[--C-:B------:R-:W-:Y:S01]  /*0eb0*/  IMAD R33, R33, 0x2, R26.reuse ;  /* 0x0000000221217824 */ /* 0x100fe200078e021a */
[----:B------:R-:W-:Y:S01]  /*0ec0*/  IADD3 R38, PT, PT, R38, R27, RZ ;  /* 0x0000001b26267210 */ /* 0x000fe20007ffe0ff */
[----:B------:R-:W-:Y:S01]  /*0ed0*/  IMAD R31, R31, 0x3, R26 ;  /* 0x000000031f1f7824 */ /* 0x000fe200078e021a */
[----:B------:R-:W-:Y:S01]  /*0ee0*/  LEA R40, R34, UR22, 0x2 ;  /* 0x0000001622287c11 */ /* 0x000fe2000f8e10ff */
[----:B------:R-:W-:Y:S01]  /*0ef0*/  VIADD R28, R26, UR21 ;  /* 0x000000151a1c7c36 */ /* 0x000fe20008000000 */
[----:B------:R-:W-:Y:S01]  /*0f00*/  LEA R32, R38, UR22, 0x2 ;  /* 0x0000001626207c11 */ /* 0x000fe2000f8e10ff */
[----:B0-----:R-:W-:Y:S01]  /*0f10*/  IMAD R30, R23, 0x40, R20 ;  /* 0x00000040171e7824 */ /* 0x001fe200078e0214 */
[----:B------:R-:W-:Y:S02]  /*0f20*/  MOV R23, UR21 ;  /* 0x0000001500177c02 */ /* 0x000fe40008000f00 */
[----:B------:R-:W-:Y:S02]  /*0f30*/  ISETP.GE.AND P1, PT, R21, R22, PT ;  /* 0x000000161500720c */ /* 0x000fe40003f26270 */
[----:B------:R-:W-:-:S05]  /*0f40*/  LEA R36, R23, R4, 0x1 ;  /* 0x0000000417247211 */ /* 0x000fca00078e08ff */
[----:B------:R-:W-:-:S05]  /*0f50*/  IMAD.IADD R36, R36, 0x1, R27 ;  /* 0x0000000124247824 */ /* 0x000fca00078e021b */
[----:B------:R-:W-:-:S07]  /*0f60*/  LEA R42, R36, UR22, 0x2 ;  /* 0x00000016242a7c11 */ /* 0x000fce000f8e10ff */
.L_x_17:
[----:B------:R-:W-:Y:S01]  /*0f70*/  ISETP.GE.AND P0, PT, R21, UR11, PT ;  /* 0x0000000b15007c0c */ /* 0x000fe2000bf06270 */
[----:B------:R-:W0:Y:S08]  /*0f80*/  @!P1 LDC.64 R44, c[0x0][0x388] ;  /* 0x0000e200ff2c9b82 */ /* 0x000e300000000a00 */
[----:B------:R-:W3:Y:S08]  /*0f90*/  @!P1 LDC.64 R24, c[0x0][0x390] ;  /* 0x0000e400ff189b82 */ /* 0x000ef00000000a00 */
[----:B------:R-:W4:Y:S01]  /*0fa0*/  @!P0 LDC.64 R22, c[0x0][0x388] ;  /* 0x0000e200ff168b82 */ /* 0x000f220000000a00 */
[----:B0-----:R-:W-:-:S05]  /*0fb0*/  @!P1 IMAD.WIDE R44, R26, 0x4, R44 ;  /* 0x000000041a2c9825 */ /* 0x001fca00078e022c */
[----:B------:R0:W5:Y:S01]  /*0fc0*/  @!P1 LDG.E.CONSTANT R39, desc[UR12][R44.64] ;  /* 0x0000000c2c279981 */ /* 0x000162000c1e9900 */
[----:B---3--:R-:W-:-:S05]  /*0fd0*/  @!P1 IMAD.WIDE R24, R26, 0x4, R24 ;  /* 0x000000041a189825 */ /* 0x008fca00078e0218 */
[----:B------:R3:W2:Y:S01]  /*0fe0*/  @!P1 LDG.E.CONSTANT R41, desc[UR12][R24.64] ;  /* 0x0000000c18299981 */ /* 0x0006a2000c1e9900 */
[----:B------:R-:W-:Y:S01]  /*0ff0*/  IADD3 R35, PT, PT, R20, R29, RZ ;  /* 0x0000001d14237210 */ /* 0x000fe20007ffe0ff */
[----:B------:R-:W-:Y:S01]  /*1000*/  IMAD.IADD R43, R30, 0x1, R29 ;  /* 0x000000011e2b7824 */ /* 0x000fe200078e021d */
[----:B0-----:R-:W0:Y:S01]  /*1010*/  @!P0 LDC.64 R44, c[0x0][0x390] ;  /* 0x0000e400ff2c8b82 */ /* 0x001e220000000a00 */
[----:B----4-:R-:W-:-:S06]  /*1020*/  @!P0 IMAD.WIDE R22, R28, 0x4, R22 ;  /* 0x000000041c168825 */ /* 0x010fcc00078e0216 */
[----:B------:R-:W4:Y:S01]  /*1030*/  @!P0 LDG.E.CONSTANT R22, desc[UR12][R22.64] ;  /* 0x0000000c16168981 */ /* 0x000f22000c1e9900 */
[----:B------:R-:W-:Y:S01]  /*1040*/  IMAD.IADD R37, R40, 0x1, R29 ;  /* 0x0000000128257824 */ /* 0x000fe200078e021d */
[----:B---3--:R-:W3:Y:S02]  /*1050*/  @!P0 LDC.64 R24, c[0x0][0x388] ;  /* 0x0000e200ff188b82 */ /* 0x008ee40000000a00 */
[----:B---3--:R-:W-:-:S04]  /*1060*/  @!P0 IMAD.WIDE R24, R33, 0x4, R24 ;  /* 0x0000000421188825 */ /* 0x008fc800078e0218 */
[----:B0-----:R-:W-:-:S06]  /*1070*/  @!P0 IMAD.WIDE R44, R28, 0x4, R44 ;  /* 0x000000041c2c8825 */ /* 0x001fcc00078e022c */
[----:B------:R-:W3:Y:S04]  /*1080*/  @!P0 LDG.E.CONSTANT R44, desc[UR12][R44.64] ;  /* 0x0000000c2c2c8981 */ /* 0x000ee8000c1e9900 */
[----:B-----5:R0:W-:Y:S04]  /*1090*/  @!P1 STS [R35], R39 ;  /* 0x0000002723009388 */ /* 0x0201e80000000800 */
[----:B--2---:R-:W-:Y:S01]  /*10a0*/  @!P1 STS [R43], R41 ;  /* 0x000000292b009388 */ /* 0x004fe20000000800 */
[----:B0-----:R-:W-:-:S03]  /*10b0*/  LEA R39, R34, R29, 0x2 ;  /* 0x0000001d22277211 */ /* 0x001fc600078e10ff */
[----:B------:R-:W-:Y:S04]  /*10c0*/  @P1 STS [R35], RZ ;  /* 0x000000ff23001388 */ /* 0x000fe80000000800 */
[----:B------:R-:W-:Y:S04]  /*10d0*/  @P1 STS [R43], RZ ;  /* 0x000000ff2b001388 */ /* 0x000fe80000000800 */
[----:B------:R-:W-:Y:S04]  /*10e0*/  @P0 STS [R39], RZ ;  /* 0x000000ff27000388 */ /* 0x000fe80000000800 */
[----:B------:R-:W-:Y:S04]  /*10f0*/  @P0 STS [R37], RZ ;  /* 0x000000ff25000388 */ /* 0x000fe80000000800 */
[----:B----4-:R0:W-:Y:S02]  /*1100*/  @!P0 STS [R39], R22 ;  /* 0x0000001627008388 */ /* 0x0101e40000000800 */
[----:B0-----:R-:W0:Y:S02]  /*1110*/  @!P0 LDC.64 R22, c[0x0][0x390] ;  /* 0x0000e400ff168b82 */ /* 0x001e240000000a00 */
[----:B------:R2:W4:Y:S06]  /*1120*/  @!P0 LDG.E.CONSTANT R39, desc[UR12][R24.64] ;  /* 0x0000000c18278981 */ /* 0x00052c000c1e9900 */
[----:B--2---:R-:W2:Y:S01]  /*1130*/  @!P0 LDC.64 R24, c[0x0][0x388] ;  /* 0x0000e200ff188b82 */ /* 0x004ea20000000a00 */
[----:B0-----:R-:W-:-:S05]  /*1140*/  @!P0 IMAD.WIDE R22, R33, 0x4, R22 ;  /* 0x0000000421168825 */ /* 0x001fca00078e0216 */
[----:B------:R0:W5:Y:S02]  /*1150*/  @!P0 LDG.E.CONSTANT R35, desc[UR12][R22.64] ;  /* 0x0000000c16238981 */ /* 0x000164000c1e9900 */
[----:B0-----:R-:W0:Y:S01]  /*1160*/  @!P0 LDC.64 R22, c[0x0][0x390] ;  /* 0x0000e400ff168b82 */ /* 0x001e220000000a00 */
[----:B--2---:R-:W-:-:S05]  /*1170*/  @!P0 IMAD.WIDE R24, R31, 0x4, R24 ;  /* 0x000000041f188825 */ /* 0x004fca00078e0218 */
[----:B------:R2:W5:Y:S01]  /*1180*/  @!P0 LDG.E.CONSTANT R41, desc[UR12][R24.64] ;  /* 0x0000000c18298981 */ /* 0x000562000c1e9900 */
[----:B0-----:R-:W-:-:S05]  /*1190*/  @!P0 IMAD.WIDE R22, R31, 0x4, R22 ;  /* 0x000000041f168825 */ /* 0x001fca00078e0216 */
[----:B------:R0:W5:Y:S01]  /*11a0*/  @!P0 LDG.E.CONSTANT R24, desc[UR12][R22.64] ;  /* 0x0000000c16188981 */ /* 0x000162000c1e9900 */
[-C--:B------:R-:W-:Y:S01]  /*11b0*/  LEA R43, R36, R29.reuse, 0x2 ;  /* 0x0000001d242b7211 */ /* 0x080fe200078e10ff */
[----:B------:R-:W-:Y:S01]  /*11c0*/  IMAD.IADD R45, R42, 0x1, R29 ;  /* 0x000000012a2d7824 */ /* 0x000fe200078e021d */
[----:B--2---:R-:W-:Y:S01]  /*11d0*/  MOV R25, UR21 ;  /* 0x0000001500197c02 */ /* 0x004fe20008000f00 */
[----:B---3--:R2:W-:Y:S03]  /*11e0*/  @!P0 STS [R37], R44 ;  /* 0x0000002c25008388 */ /* 0x0085e60000000800 */
[----:B------:R-:W-:Y:S01]  /*11f0*/  IADD3 R27, PT, PT, R25, UR21, R27 ;  /* 0x00000015191b7c10 */ /* 0x000fe2000fffe01b */
[----:B------:R-:W-:Y:S01]  /*1200*/  @P0 STS [R43], RZ ;  /* 0x000000ff2b000388 */ /* 0x000fe20000000800 */
[----:B0-----:R-:W-:Y:S01]  /*1210*/  LEA R22, R38, R29, 0x2 ;  /* 0x0000001d26167211 */ /* 0x001fe200078e10ff */
[----:B------:R-:W-:-:S02]  /*1220*/  IMAD.IADD R23, R32, 0x1, R29 ;  /* 0x0000000120177824 */ /* 0x000fc400078e021d */
[----:B------:R-:W-:Y:S01]  /*1230*/  @P0 STS [R45], RZ ;  /* 0x000000ff2d000388 */ /* 0x000fe20000000800 */
[----:B--2---:R-:W-:-:S05]  /*1240*/  IMAD.U32 R44, RZ, RZ, UR21 ;  /* 0x00000015ff2c7e24 */ /* 0x004fca000f8e00ff */
[C---:B------:R-:W-:Y:S01]  /*1250*/  IADD3 R27, PT, PT, R44.reuse, UR21, R27 ;  /* 0x000000152c1b7c10 */ /* 0x040fe2000fffe01b */
[----:B------:R-:W-:Y:S01]  /*1260*/  IMAD R33, R44, 0x4, R33 ;  /* 0x000000042c217824 */ /* 0x000fe200078e0221 */
[C---:B------:R-:W-:Y:S02]  /*1270*/  LEA R29, R25.reuse, R29, 0x4 ;  /* 0x0000001d191d7211 */ /* 0x040fe400078e20ff */
[----:B------:R-:W-:Y:S01]  /*1280*/  LEA R28, R25, R28, 0x2 ;  /* 0x0000001c191c7211 */ /* 0x000fe200078e10ff */
[----:B----4-:R-:W-:Y:S04]  /*1290*/  @!P0 STS [R43], R39 ;  /* 0x000000272b008388 */ /* 0x010fe80000000800 */
[----:B-----5:R0:W-:Y:S04]  /*12a0*/  @!P0 STS [R45], R35 ;  /* 0x000000232d008388 */ /* 0x0201e80000000800 */
[----:B------:R-:W-:Y:S04]  /*12b0*/  @P0 STS [R22], RZ ;  /* 0x000000ff16000388 */ /* 0x000fe80000000800 */
[----:B------:R-:W-:Y:S04]  /*12c0*/  @P0 STS [R23], RZ ;  /* 0x000000ff17000388 */ /* 0x000fe80000000800 */
[----:B------:R2:W-:Y:S01]  /*12d0*/  @!P0 STS [R22], R41 ;  /* 0x0000002916008388 */ /* 0x0005e20000000800 */
[----:B0-----:R-:W-:-:S04]  /*12e0*/  IMAD.U32 R35, RZ, RZ, UR21 ;  /* 0x00000015ff237e24 */ /* 0x001fc8000f8e00ff */
[----:B------:R-:W-:Y:S01]  /*12f0*/  IMAD R26, R35, 0x4, R26 ;  /* 0x00000004231a7824 */ /* 0x000fe200078e021a */
[----:B--2---:R-:W-:Y:S01]  /*1300*/  MOV R22, UR21 ;  /* 0x0000001500167c02 */ /* 0x004fe20008000f00 */
[----:B------:R4:W-:Y:S01]  /*1310*/  @!P0 STS [R23], R24 ;  /* 0x0000001817008388 */ /* 0x0009e20000000800 */
[----:B------:R-:W-:Y:S02]  /*1320*/  ISETP.GE.AND P0, PT, R27, UR8, PT ;  /* 0x000000081b007c0c */ /* 0x000fe4000bf06270 */
[----:B------:R-:W-:-:S11]  /*1330*/  LEA R31, R22, R31, 0x2 ;  /* 0x0000001f161f7211 */ /* 0x000fd600078e10ff */
[----:B----4-:R-:W-:Y:S05]  /*1340*/  @!P0 BRA `(.L_x_17) ;  /* 0xfffffffc00088947 */ /* 0x010fea000383ffff */
.L_x_10:
[----:B0-----:R-:W-:Y:S05]  /*1350*/  BSYNC.RECONVERGENT B1 ;  /* 0x0000000000017941 */ /* 0x001fea0003800200 */
.L_x_9:
[----:B------:R-:W0:Y:S01]  /*1360*/  LDCU UR11, c[0x0][0x3a0] ;  /* 0x00007400ff0b77ac */ /* 0x000e220008000800 */
[----:B------:R-:W-:Y:S01]  /*1370*/  BSSY.RECONVERGENT B0, `(.L_x_18) ;  /* 0x00000b5000007945 */ /* 0x000fe20003800200 */
[----:B---3--:R-:W-:Y:S01]  /*1380*/  IMAD.MOV.U32 R23, RZ, RZ, -0x800000 ;  /* 0xff800000ff177424 */ /* 0x008fe200078e00ff */
[----:B------:R-:W-:Y:S01]  /*1390*/  BAR.SYNC.DEFER_BLOCKING 0x0 ;  /* 0x0000000000007b1d */ /* 0x000fe20000010000 */
[----:B0-----:R-:W-:-:S13]  /*13a0*/  ISETP.GE.AND P0, PT, R21, UR11, PT ;  /* 0x0000000b15007c0c */ /* 0x001fda000bf06270 */
[----:B------:R-:W-:Y:S05]  /*13b0*/  @P0 BRA `(.L_x_19) ;  /* 0x0000000800c00947 */ /* 0x000fea0003800000 */
[----:B------:R-:W0:Y:S01]  /*13c0*/  LDCU UR9, c[0x0][0x3a4] ;  /* 0x00007480ff0977ac */ /* 0x000e220008000800 */
[----:B------:R-:W-:Y:S01]  /*13d0*/  HFMA2 R20, -RZ, RZ, 0, 0 ;  /* 0x00000000ff147431 */ /* 0x000fe200000001ff */
[----:B0-----:R-:W-:-:S09]  /*13e0*/  UISETP.GE.AND UP1, UPT, UR9, 0x2, UPT ;  /* 0x000000020900788c */ /* 0x001fd2000bf26270 */
[----:B------:R-:W-:Y:S05]  /*13f0*/  BRA.U !UP1, `(.L_x_20) ;  /* 0x0000000909a87547 */ /* 0x000fea000b800000 */
[----:B------:R-:W-:Y:S01]  /*1400*/  UIADD3 UR9, UPT, UPT, UR8, -0x1, URZ ;  /* 0xffffffff08097890 */ /* 0x000fe2000fffe0ff */
[----:B------:R-:W-:Y:S01]  /*1410*/  IMAD.MOV.U32 R20, RZ, RZ, RZ ;  /* 0x000000ffff147224 */ /* 0x000fe200078e00ff */
[----:B------:R-:W-:Y:S02]  /*1420*/  MOV R22, RZ ;  /* 0x000000ff00167202 */ /* 0x000fe40000000f00 */
[----:B------:R-:W-:-:S09]  /*1430*/  UISETP.GE.U32.AND UP1, UPT, UR9, 0x7, UPT ;  /* 0x000000070900788c */ /* 0x000fd2000bf26070 */
[----:B------:R-:W-:Y:S05]  /*1440*/  BRA.U !UP1, `(.L_x_21) ;  /* 0x0000000509447547 */ /* 0x000fea000b800000 */
[----:B------:R-:W-:Y:S01]  /*1450*/  IMAD.MOV.U32 R20, RZ, RZ, RZ ;  /* 0x000000ffff147224 */ /* 0x000fe200078e00ff */
[----:B------:R-:W-:-:S07]  /*1460*/  MOV R24, RZ ;  /* 0x000000ff00187202 */ /* 0x000fce0000000f00 */
.L_x_22:
[C---:B------:R-:W-:Y:S01]  /*1470*/  IMAD R32, R24.reuse, 0x4, R9 ;  /* 0x0000000418207824 */ /* 0x040fe200078e0209 */
[C---:B------:R-:W-:Y:S01]  /*1480*/  LEA R31, R24.reuse, R12, 0x2 ;  /* 0x0000000c181f7211 */ /* 0x040fe200078e10ff */
[----:B------:R-:W-:Y:S01]  /*1490*/  ULOP3.LUT UR9, UR8, 0x3ffffff8, URZ, 0xc0, !UPT ;  /* 0x3ffffff808097892 */ /* 0x000fe2000f8ec0ff */
[----:B------:R-:W-:Y:S02]  /*14a0*/  IADD3 R24, PT, PT, R24, 0x8, RZ ;  /* 0x0000000818187810 */ /* 0x000fe40007ffe0ff */
[----:B------:R-:W0:Y:S03]  /*14b0*/  LDS R35, [R32] ;  /* 0x0000000020237984 */ /* 0x000e260000000800 */
[----:B------:R-:W-:Y:S01]  /*14c0*/  ISETP.NE.AND P0, PT, R24, UR9, PT ;  /* 0x0000000918007c0c */ /* 0x000fe2000bf05270 */
[----:B------:R-:W3:Y:S04]  /*14d0*/  LDS R36, [R31] ;  /* 0x000000001f247984 */ /* 0x000ee80000000800 */
[----:B------:R-:W-:Y:S04]  /*14e0*/  LDS R34, [R32+0x4] ;  /* 0x0000040020227984 */ /* 0x000fe80000000800 */
[----:B------:R-:W4:Y:S04]  /*14f0*/  LDS R33, [R31+0x4] ;  /* 0x000004001f217984 */ /* 0x000f280000000800 */
[----:B------:R-:W5:Y:S04]  /*1500*/  LDS R28, [R32+0x8] ;  /* 0x00000800201c7984 */ /* 0x000f680000000800 */
[----:B------:R-:W1:Y:S04]  /*1510*/  LDS R22, [R31+0x8] ;  /* 0x000008001f167984 */ /* 0x000e680000000800 */
[----:B------:R-:W2:Y:S04]  /*1520*/  LDS R27, [R32+0xc] ;  /* 0x00000c00201b7984 */ /* 0x000ea80000000800 */
[----:B------:R-:W2:Y:S04]  /*1530*/  LDS R30, [R31+0xc] ;  /* 0x00000c001f1e7984 */ /* 0x000ea80000000800 */
[----:B------:R-:W2:Y:S04]  /*1540*/  LDS R26, [R32+0x10] ;  /* 0x00001000201a7984 */ /* 0x000ea80000000800 */
[----:B------:R-:W2:Y:S01]  /*1550*/  LDS R29, [R31+0x10] ;  /* 0x000010001f1d7984 */ /* 0x000ea20000000800 */
[----:B0-----:R-:W-:-:S03]  /*1560*/  HADD2.F32 R37, -RZ, R35.H1_H1 ;  /* 0x30000023ff257230 */ /* 0x001fc60000004100 */
[----:B------:R-:W0:Y:S01]  /*1570*/  LDS R23, [R32+0x14] ;  /* 0x0000140020177984 */ /* 0x000e220000000800 */
[----:B------:R-:W-:Y:S02]  /*1580*/  HADD2.F32 R35, -RZ, R35.H0_H0 ;  /* 0x20000023ff237230 */ /* 0x000fe40000004100 */
[--C-:B---3--:R-:W-:Y:S01]  /*1590*/  HADD2.F32 R38, -RZ, R36.reuse.H1_H1 ;  /* 0x30000024ff267230 */ /* 0x108fe20000004100 */
[----:B------:R-:W3:Y:S01]  /*15a0*/  LDS R25, [R31+0x14] ;  /* 0x000014001f197984 */ /* 0x000ee20000000800 */
[----:B------:R-:W-:-:S03]  /*15b0*/  HADD2.F32 R36, -RZ, R36.H0_H0 ;  /* 0x20000024ff247230 */ /* 0x000fc60000004100 */
[----:B------:R-:W-:Y:S01]  /*15c0*/  FMUL R38, R37, R38 ;  /* 0x0000002625267220 */ /* 0x000fe20000400000 */
[----:B----4-:R-:W-:-:S03]  /*15d0*/  HADD2.F32 R39, -RZ, R33.H1_H1 ;  /* 0x30000021ff277230 */ /* 0x010fc60000004100 */
[----:B------:R-:W-:Y:S01]  /*15e0*/  FFMA R37, R35, R36, R38 ;  /* 0x0000002423257223 */ /* 0x000fe20000000026 */
[--C-:B------:R-:W-:Y:S01]  /*15f0*/  HADD2.F32 R38, -RZ, R34.reuse.H1_H1 ;  /* 0x30000022ff267230 */ /* 0x100fe20000004100 */
[----:B------:R-:W4:Y:S02]  /*1600*/  LDS R35, [R32+0x18] ;  /* 0x0000180020237984 */ /* 0x000f240000000800 */
[----:B------:R-:W-:Y:S01]  /*1610*/  FADD R20, R37, R20 ;  /* 0x0000001425147221 */ /* 0x000fe20000000000 */
[----:B------:R-:W-:Y:S01]  /*1620*/  HADD2.F32 R37, -RZ, R34.H0_H0 ;  /* 0x20000022ff257230 */ /* 0x000fe20000004100 */
[----:B------:R-:W4:Y:S01]  /*1630*/  LDS R36, [R31+0x18] ;  /* 0x000018001f247984 */ /* 0x000f220000000800 */
[----:B------:R-:W-:Y:S01]  /*1640*/  FMUL R40, R38, R39 ;  /* 0x0000002726287220 */ /* 0x000fe20000400000 */
[----:B------:R-:W-:Y:S02]  /*1650*/  HADD2.F32 R38, -RZ, R33.H0_H0 ;  /* 0x20000021ff267230 */ /* 0x000fe40000004100 */
[----:B------:R-:W4:Y:S01]  /*1660*/  LDS R33, [R32+0x1c] ;  /* 0x00001c0020217984 */ /* 0x000f220000000800 */
[----:B-----5:R-:W-:-:S02]  /*1670*/  HADD2.F32 R39, -RZ, R28.H1_H1 ;  /* 0x3000001cff277230 */ /* 0x020fc40000004100 */
[----:B-1----:R-:W-:Y:S01]  /*1680*/  HADD2.F32 R42, -RZ, R22.H1_H1 ;  /* 0x30000016ff2a7230 */ /* 0x002fe20000004100 */
[----:B------:R1:W5:Y:S01]  /*1690*/  LDS R34, [R31+0x1c] ;  /* 0x00001c001f227984 */ /* 0x0003620000000800 */
[----:B------:R-:W-:Y:S02]  /*16a0*/  HADD2.F32 R28, -RZ, R28.H0_H0 ;  /* 0x2000001cff1c7230 */ /* 0x000fe40000004100 */
[----:B------:R-:W-:Y:S01]  /*16b0*/  FFMA R37, R37, R38, R40 ;  /* 0x0000002625257223 */ /* 0x000fe20000000028 */
[----:B------:R-:W-:Y:S02]  /*16c0*/  HADD2.F32 R41, -RZ, R22.H0_H0 ;  /* 0x20000016ff297230 */ /* 0x000fe40000004100 */
[----:B------:R-:W-:Y:S01]  /*16d0*/  FMUL R39, R39, R42 ;  /* 0x0000002a27277220 */ /* 0x000fe20000400000 */
[----:B--2---:R-:W-:Y:S02]  /*16e0*/  HADD2.F32 R22, -RZ, R27.H1_H1 ;  /* 0x3000001bff167230 */ /* 0x004fe40000004100 */
[----:B------:R-:W-:Y:S01]  /*16f0*/  FADD R20, R20, R37 ;  /* 0x0000002514147221 */ /* 0x000fe20000000000 */
[----:B------:R-:W-:-:S02]  /*1700*/  HADD2.F32 R43, -RZ, R30.H1_H1 ;  /* 0x3000001eff2b7230 */ /* 0x000fc40000004100 */
[----:B------:R-:W-:Y:S01]  /*1710*/  FFMA R39, R28, R41, R39 ;  /* 0x000000291c277223 */ /* 0x000fe20000000027 */
[----:B------:R-:W-:Y:S02]  /*1720*/  HADD2.F32 R27, -RZ, R27.H0_H0 ;  /* 0x2000001bff1b7230 */ /* 0x000fe40000004100 */
[----:B------:R-:W-:Y:S02]  /*1730*/  HADD2.F32 R30, -RZ, R30.H0_H0 ;  /* 0x2000001eff1e7230 */ /* 0x000fe40000004100 */
[----:B------:R-:W-:Y:S01]  /*1740*/  FMUL R22, R22, R43 ;  /* 0x0000002b16167220 */ /* 0x000fe20000400000 */
[--C-:B------:R-:W-:Y:S02]  /*1750*/  HADD2.F32 R28, -RZ, R26.reuse.H1_H1 ;  /* 0x3000001aff1c7230 */ /* 0x100fe40000004100 */
[----:B------:R-:W-:Y:S01]  /*1760*/  FADD R20, R20, R39 ;  /* 0x0000002714147221 */ /* 0x000fe20000000000 */
[----:B-1----:R-:W-:Y:S02]  /*1770*/  HADD2.F32 R31, -RZ, R29.H1_H1 ;  /* 0x3000001dff1f7230 */ /* 0x002fe40000004100 */
[----:B------:R-:W-:Y:S01]  /*1780*/  FFMA R27, R27, R30, R22 ;  /* 0x0000001e1b1b7223 */ /* 0x000fe20000000016 */
[----:B------:R-:W-:-:S02]  /*1790*/  HADD2.F32 R26, -RZ, R26.H0_H0 ;  /* 0x2000001aff1a7230 */ /* 0x000fc40000004100 */
[----:B------:R-:W-:Y:S02]  /*17a0*/  HADD2.F32 R29, -RZ, R29.H0_H0 ;  /* 0x2000001dff1d7230 */ /* 0x000fe40000004100 */
[----:B------:R-:W-:Y:S01]  /*17b0*/  FMUL R31, R28, R31 ;  /* 0x0000001f1c1f7220 */ /* 0x000fe20000400000 */
[----:B0-----:R-:W-:Y:S02]  /*17c0*/  HADD2.F32 R22, -RZ, R23.H1_H1 ;  /* 0x30000017ff167230 */ /* 0x001fe40000004100 */
[----:B------:R-:W-:Y:S01]  /*17d0*/  FADD R20, R20, R27 ;  /* 0x0000001b14147221 */ /* 0x000fe20000000000 */
[----:B---3--:R-:W-:Y:S02]  /*17e0*/  HADD2.F32 R37, -RZ, R25.H1_H1 ;  /* 0x30000019ff257230 */ /* 0x008fe40000004100 */
[----:B------:R-:W-:Y:S01]  /*17f0*/  FFMA R29, R26, R29, R31 ;  /* 0x0000001d1a1d7223 */ /* 0x000fe2000000001f */
[----:B------:R-:W-:Y:S02]  /*1800*/  HADD2.F32 R23, -RZ, R23.H0_H0 ;  /* 0x20000017ff177230 */ /* 0x000fe40000004100 */
[----:B------:R-:W-:-:S02]  /*1810*/  HADD2.F32 R26, -RZ, R25.H0_H0 ;  /* 0x20000019ff1a7230 */ /* 0x000fc40000004100 */
[----:B------:R-:W-:Y:S01]  /*1820*/  FMUL R22, R22, R37 ;  /* 0x0000002516167220 */ /* 0x000fe20000400000 */
[----:B------:R-:W-:-:S03]  /*1830*/  FADD R20, R20, R29 ;  /* 0x0000001d14147221 */ /* 0x000fc60000000000 */
[----:B------:R-:W-:Y:S01]  /*1840*/  FFMA R23, R23, R26, R22 ;  /* 0x0000001a17177223 */ /* 0x000fe20000000016 */
[--C-:B----4-:R-:W-:Y:S02]  /*1850*/  HADD2.F32 R22, -RZ, R35.reuse.H1_H1 ;  /* 0x30000023ff167230 */ /* 0x110fe40000004100 */
[----:B------:R-:W-:Y:S02]  /*1860*/  HADD2.F32 R25, -RZ, R36.H1_H1 ;  /* 0x30000024ff197230 */ /* 0x000fe40000004100 */
[----:B------:R-:W-:Y:S01]  /*1870*/  FADD R20, R20, R23 ;  /* 0x0000001714147221 */ /* 0x000fe20000000000 */
[----:B------:R-:W-:Y:S02]  /*1880*/  HADD2.F32 R35, -RZ, R35.H0_H0 ;  /* 0x20000023ff237230 */ /* 0x000fe40000004100 */
[----:B------:R-:W-:Y:S02]  /*1890*/  HADD2.F32 R23, -RZ, R33.H1_H1 ;  /* 0x30000021ff177230 */ /* 0x000fe40000004100 */
[----:B------:R-:W-:Y:S01]  /*18a0*/  FMUL R22, R22, R25 ;  /* 0x0000001916167220 */ /* 0x000fe20000400000 */
[----:B-----5:R-:W-:-:S02]  /*18b0*/  HADD2.F32 R26, -RZ, R34.H1_H1 ;  /* 0x30000022ff1a7230 */ /* 0x020fc40000004100 */
[----:B------:R-:W-:Y:S02]  /*18c0*/  HADD2.F32 R36, -RZ, R36.H0_H0 ;  /* 0x20000024ff247230 */ /* 0x000fe40000004100 */
[----:B------:R-:W-:Y:S02]  /*18d0*/  HADD2.F32 R33, -RZ, R33.H0_H0 ;  /* 0x20000021ff217230 */ /* 0x000fe40000004100 */
[----:B------:R-:W-:Y:S01]  /*18e0*/  FMUL R26, R23, R26 ;  /* 0x0000001a171a7220 */ /* 0x000fe20000400000 */
[----:B------:R-:W-:Y:S02]  /*18f0*/  HADD2.F32 R34, -RZ, R34.H0_H0 ;  /* 0x20000022ff227230 */ /* 0x000fe40000004100 */
[----:B------:R-:W-:-:S03]  /*1900*/  FFMA R35, R35, R36, R22 ;  /* 0x0000002423237223 */ /* 0x000fc60000000016 */
[----:B------:R-:W-:Y:S01]  /*1910*/  FFMA R33, R33, R34, R26 ;  /* 0x0000002221217223 */ /* 0x000fe2000000001a */
[----:B------:R-:W-:-:S04]  /*1920*/  FADD R20, R20, R35 ;  /* 0x0000002314147221 */ /* 0x000fc80000000000 */
[----:B------:R-:W-:Y:S01]  /*1930*/  FADD R20, R20, R33 ;  /* 0x0000002114147221 */ /* 0x000fe20000000000 */
[----:B------:R-:W-:Y:S06]  /*1940*/  @P0 BRA `(.L_x_22) ;  /* 0xfffffff800c80947 */ /* 0x000fec000383ffff */
[----:B------:R-:W-:-:S07]  /*1950*/  IMAD.U32 R22, RZ, RZ, UR9 ;  /* 0x00000009ff167e24 */ /* 0x000fce000f8e00ff */
.L_x_21:
[----:B------:R-:W-:-:S04]  /*1960*/  ULOP3.LUT UR9, UR8, 0x7, URZ, 0xc0, !UPT ;  /* 0x0000000708097892 */ /* 0x000fc8000f8ec0ff */
[----:B------:R-:W-:-:S09]  /*1970*/  UISETP.NE.AND UP1, UPT, UR9, URZ, UPT ;  /* 0x000000ff0900728c */ /* 0x000fd2000bf25270 */
[----:B------:R-:W-:Y:S05]  /*1980*/  BRA.U !UP1, `(.L_x_20) ;  /* 0x0000000509447547 */ /* 0x000fea000b800000 */
[----:B------:R-:W-:Y:S02]  /*1990*/  UIADD3 UR9, UPT, UPT, UR9, -0x1, URZ ;  /* 0xffffffff09097890 */ /* 0x000fe4000fffe0ff */
[----:B------:R-:W-:Y:S02]  /*19a0*/  ULOP3.LUT UR24, UR8, 0x3, URZ, 0xc0, !UPT ;  /* 0x0000000308187892 */ /* 0x000fe4000f8ec0ff */
[----:B------:R-:W-:Y:S02]  /*19b0*/  UISETP.GE.U32.AND UP1, UPT, UR9, 0x3, UPT ;  /* 0x000000030900788c */ /* 0x000fe4000bf26070 */
[----:B------:R-:W-:-:S07]  /*19c0*/  UISETP.NE.AND UP2, UPT, UR24, URZ, UPT ;  /* 0x000000ff1800728c */ /* 0x000fce000bf45270 */
[----:B------:R-:W-:Y:S05]  /*19d0*/  BRA.U !UP1, `(.L_x_23) ;  /* 0x00000001099c7547 */ /* 0x000fea000b800000 */
[C---:B------:R-:W-:Y:S02]  /*19e0*/  LEA R27, R22.reuse, R9, 0x2 ;  /* 0x00000009161b7211 */ /* 0x040fe400078e10ff */
[C---:B------:R-:W-:Y:S01]  /*19f0*/  LEA R29, R22.reuse, R12, 0x2 ;  /* 0x0000000c161d7211 */ /* 0x040fe200078e10ff */
[----:B------:R-:W-:Y:S02]  /*1a00*/  VIADD R22, R22, 0x4 ;  /* 0x0000000416167836 */ /* 0x000fe40000000000 */
[----:B------:R-:W0:Y:S04]  /*1a10*/  LDS R28, [R27] ;  /* 0x000000001b1c7984 */ /* 0x000e280000000800 */
[----:B------:R-:W3:Y:S04]  /*1a20*/  LDS R30, [R29] ;  /* 0x000000001d1e7984 */ /* 0x000ee80000000800 */
[----:B------:R-:W4:Y:S04]  /*1a30*/  LDS R34, [R27+0x4] ;  /* 0x000004001b227984 */ /* 0x000f280000000800 */
[----:B------:R-:W5:Y:S04]  /*1a40*/  LDS R35, [R29+0x4] ;  /* 0x000004001d237984 */ /* 0x000f680000000800 */
[----:B------:R-:W1:Y:S04]  /*1a50*/  LDS R24, [R27+0x8] ;  /* 0x000008001b187984 */ /* 0x000e680000000800 */
[----:B------:R-:W2:Y:S04]  /*1a60*/  LDS R23, [R29+0x8] ;  /* 0x000008001d177984 */ /* 0x000ea80000000800 */
[----:B------:R2:W2:Y:S04]  /*1a70*/  LDS R25, [R27+0xc] ;  /* 0x00000c001b197984 */ /* 0x0004a80000000800 */
[----:B------:R-:W2:Y:S01]  /*1a80*/  LDS R26, [R29+0xc] ;  /* 0x00000c001d1a7984 */ /* 0x000ea20000000800 */
[----:B0-----:R-:W-:-:S02]  /*1a90*/  HADD2.F32 R31, -RZ, R28.H1_H1 ;  /* 0x3000001cff1f7230 */ /* 0x001fc40000004100 */
[----:B------:R-:W-:Y:S02]  /*1aa0*/  HADD2.F32 R28, -RZ, R28.H0_H0 ;  /* 0x2000001cff1c7230 */ /* 0x000fe40000004100 */
[--C-:B---3--:R-:W-:Y:S02]  /*1ab0*/  HADD2.F32 R32, -RZ, R30.reuse.H1_H1 ;  /* 0x3000001eff207230 */ /* 0x108fe40000004100 */
[----:B------:R-:W-:Y:S02]  /*1ac0*/  HADD2.F32 R33, -RZ, R30.H0_H0 ;  /* 0x2000001eff217230 */ /* 0x000fe40000004100 */
[--C-:B----4-:R-:W-:Y:S02]  /*1ad0*/  HADD2.F32 R30, -RZ, R34.reuse.H1_H1 ;  /* 0x30000022ff1e7230 */ /* 0x110fe40000004100 */
[----:B------:R-:W-:Y:S01]  /*1ae0*/  FMUL R31, R31, R32 ;  /* 0x000000201f1f7220 */ /* 0x000fe20000400000 */
[----:B------:R-:W-:Y:S02]  /*1af0*/  HADD2.F32 R34, -RZ, R34.H0_H0 ;  /* 0x20000022ff227230 */ /* 0x000fe40000004100 */
[----:B-----5:R-:W-:-:S02]  /*1b00*/  HADD2.F32 R37, -RZ, R35.H1_H1 ;  /* 0x30000023ff257230 */ /* 0x020fc40000004100 */
[----:B------:R-:W-:Y:S01]  /*1b10*/  FFMA R31, R28, R33, R31 ;  /* 0x000000211c1f7223 */ /* 0x000fe2000000001f */
[----:B------:R-:W-:-:S03]  /*1b20*/  HADD2.F32 R35, -RZ, R35.H0_H0 ;  /* 0x20000023ff237230 */ /* 0x000fc60000004100 */
[----:B------:R-:W-:Y:S01]  /*1b30*/  FADD R31, R20, R31 ;  /* 0x0000001f141f7221 */ /* 0x000fe20000000000 */
[--C-:B-1----:R-:W-:Y:S02]  /*1b40*/  HADD2.F32 R20, -RZ, R24.reuse.H1_H1 ;  /* 0x30000018ff147230 */ /* 0x102fe40000004100 */
[----:B------:R-:W-:Y:S01]  /*1b50*/  FMUL R37, R30, R37 ;  /* 0x000000251e257220 */ /* 0x000fe20000400000 */
[----:B--2---:R-:W-:Y:S02]  /*1b60*/  HADD2.F32 R27, -RZ, R23.H1_H1 ;  /* 0x30000017ff1b7230 */ /* 0x004fe40000004100 */
[----:B------:R-:W-:Y:S02]  /*1b70*/  HADD2.F32 R24, -RZ, R24.H0_H0 ;  /* 0x20000018ff187230 */ /* 0x000fe40000004100 */
[----:B------:R-:W-:Y:S01]  /*1b80*/  FFMA R34, R34, R35, R37 ;  /* 0x0000002322227223 */ /* 0x000fe20000000025 */
[----:B------:R-:W-:Y:S02]  /*1b90*/  HADD2.F32 R28, -RZ, R25.H1_H1 ;  /* 0x30000019ff1c7230 */ /* 0x000fe40000004100 */
[----:B------:R-:W-:Y:S01]  /*1ba0*/  FMUL R27, R20, R27 ;  /* 0x0000001b141b7220 */ /* 0x000fe20000400000 */
[----:B------:R-:W-:-:S02]  /*1bb0*/  HADD2.F32 R23, -RZ, R23.H0_H0 ;  /* 0x20000017ff177230 */ /* 0x000fc40000004100 */
[----:B------:R-:W-:Y:S01]  /*1bc0*/  FADD R31, R31, R34 ;  /* 0x000000221f1f7221 */ /* 0x000fe20000000000 */
[--C-:B------:R-:W-:Y:S02]  /*1bd0*/  HADD2.F32 R29, -RZ, R26.reuse.H1_H1 ;  /* 0x3000001aff1d7230 */ /* 0x100fe40000004100 */
[----:B------:R-:W-:Y:S02]  /*1be0*/  HADD2.F32 R25, -RZ, R25.H0_H0 ;  /* 0x20000019ff197230 */ /* 0x000fe40000004100 */
[----:B------:R-:W-:Y:S01]  /*1bf0*/  FFMA R24, R24, R23, R27 ;  /* 0x0000001718187223 */ /* 0x000fe2000000001b */
[----:B------:R-:W-:Y:S02]  /*1c00*/  HADD2.F32 R26, -RZ, R26.H0_H0 ;  /* 0x2000001aff1a7230 */ /* 0x000fe40000004100 */
[----:B------:R-:W-:Y:S01]  /*1c10*/  FMUL R28, R28, R29 ;  /* 0x0000001d1c1c7220 */ /* 0x000fe20000400000 */
[----:B------:R-:W-:-:S03]  /*1c20*/  FADD R24, R31, R24 ;  /* 0x000000181f187221 */ /* 0x000fc60000000000 */
[----:B------:R-:W-:-:S04]  /*1c30*/  FFMA R25, R25, R26, R28 ;  /* 0x0000001a19197223 */ /* 0x000fc8000000001c */
[----:B------:R-:W-:-:S07]  /*1c40*/  FADD R20, R24, R25 ;  /* 0x0000001918147221 */ /* 0x000fce0000000000 */
.L_x_23:
[----:B------:R-:W-:Y:S05]  /*1c50*/  BRA.U !UP2, `(.L_x_20) ;  /* 0x000000010a907547 */ /* 0x000fea000b800000 */
[----:B------:R-:W-:Y:S02]  /*1c60*/  UISETP.NE.AND UP1, UPT, UR24, 0x1, UPT ;  /* 0x000000011800788c */ /* 0x000fe4000bf25270 */
[----:B------:R-:W-:-:S07]  /*1c70*/  ULOP3.LUT UP2, URZ, UR8, 0x1, URZ, 0xc0, !UPT ;  /* 0x0000000108ff7892 */ /* 0x000fce000f84c0ff */
[----:B------:R-:W-:Y:S05]  /*1c80*/  BRA.U !UP1, `(.L_x_24) ;  /* 0x0000000109547547 */ /* 0x000fea000b800000 */
[C---:B------:R-:W-:Y:S02]  /*1c90*/  LEA R23, R22.reuse, R9, 0x2 ;  /* 0x0000000916177211 */ /* 0x040fe400078e10ff */
[C---:B------:R-:W-:Y:S01]  /*1ca0*/  LEA R25, R22.reuse, R12, 0x2 ;  /* 0x0000000c16197211 */ /* 0x040fe200078e10ff */
[----:B------:R-:W-:Y:S02]  /*1cb0*/  VIADD R22, R22, 0x2 ;  /* 0x0000000216167836 */ /* 0x000fe40000000000 */
[----:B------:R-:W0:Y:S04]  /*1cc0*/  LDS R24, [R23] ;  /* 0x0000000017187984 */ /* 0x000e280000000800 */
[----:B------:R-:W3:Y:S04]  /*1cd0*/  LDS R26, [R25] ;  /* 0x00000000191a7984 */ /* 0x000ee80000000800 */
[----:B------:R-:W4:Y:S04]  /*1ce0*/  LDS R30, [R23+0x4] ;  /* 0x00000400171e7984 */ /* 0x000f280000000800 */
[----:B------:R-:W5:Y:S01]  /*1cf0*/  LDS R31, [R25+0x4] ;  /* 0x00000400191f7984 */ /* 0x000f620000000800 */
        /* <DEDUP_REMOVED lines=9> */
[----:B------:R-:W-:Y:S02]  /*1d90*/  HADD2.F32 R31, -RZ, R31.H0_H0 ;  /* 0x2000001fff1f7230 */ /* 0x000fe40000004100 */
[----:B------:R-:W-:Y:S01]  /*1da0*/  FMUL R33, R32, R33 ;  /* 0x0000002120217220 */ /* 0x000fe20000400000 */
[----:B------:R-:W-:-:S03]  /*1db0*/  FADD R20, R20, R27 ;  /* 0x0000001b14147221 */ /* 0x000fc60000000000 */
[----:B------:R-:W-:-:S04]  /*1dc0*/  FFMA R31, R30, R31, R33 ;  /* 0x0000001f1e1f7223 */ /* 0x000fc80000000021 */
[----:B------:R-:W-:-:S07]  /*1dd0*/  FADD R20, R20, R31 ;  /* 0x0000001f14147221 */ /* 0x000fce0000000000 */
.L_x_24:
[----:B------:R-:W-:Y:S05]  /*1de0*/  BRA.U !UP2, `(.L_x_20) ;  /* 0x000000010a2c7547 */ /* 0x000fea000b800000 */
[C---:B------:R-:W-:Y:S02]  /*1df0*/  LEA R23, R22.reuse, R9, 0x2 ;  /* 0x0000000916177211 */ /* 0x040fe400078e10ff */
[----:B------:R-:W-:-:S04]  /*1e00*/  LEA R22, R22, R12, 0x2 ;  /* 0x0000000c16167211 */ /* 0x000fc800078e10ff */
[----:B------:R-:W0:Y:S04]  /*1e10*/  LDS R23, [R23] ;  /* 0x0000000017177984 */ /* 0x000e280000000800 */
[----:B------:R-:W3:Y:S01]  /*1e20*/  LDS R22, [R22] ;  /* 0x0000000016167984 */ /* 0x000ee20000000800 */
[--C-:B0-----:R-:W-:Y:S02]  /*1e30*/  HADD2.F32 R25, -RZ, R23.reuse.H1_H1 ;  /* 0x30000017ff197230 */ /* 0x101fe40000004100 */
[----:B------:R-:W-:Y:S02]  /*1e40*/  HADD2.F32 R24, -RZ, R23.H0_H0 ;  /* 0x20000017ff187230 */ /* 0x000fe40000004100 */
[--C-:B---3--:R-:W-:Y:S02]  /*1e50*/  HADD2.F32 R26, -RZ, R22.reuse.H1_H1 ;  /* 0x30000016ff1a7230 */ /* 0x108fe40000004100 */
[----:B------:R-:W-:-:S03]  /*1e60*/  HADD2.F32 R27, -RZ, R22.H0_H0 ;  /* 0x20000016ff1b7230 */ /* 0x000fc60000004100 */
[----:B------:R-:W-:-:S04]  /*1e70*/  FMUL R25, R25, R26 ;  /* 0x0000001a19197220 */ /* 0x000fc80000400000 */
[----:B------:R-:W-:-:S04]  /*1e80*/  FFMA R25, R24, R27, R25 ;  /* 0x0000001b18197223 */ /* 0x000fc80000000019 */
[----:B------:R-:W-:-:S07]  /*1e90*/  FADD R20, R20, R25 ;  /* 0x0000001914147221 */ /* 0x000fce0000000000 */
.L_x_20:
[----:B------:R-:W0:Y:S02]  /*1ea0*/  LDCU UR9, c[0x0][0x3a8] ;  /* 0x00007500ff0977ac */ /* 0x000e240008000800 */
[----:B0-----:R-:W-:-:S07]  /*1eb0*/  FMUL R23, R20, UR9 ;  /* 0x0000000914177c20 */ /* 0x001fce0008400000 */
.L_x_19:
[----:B------:R-:W-:Y:S05]  /*1ec0*/  BSYNC.RECONVERGENT B0 ;  /* 0x0000000000007941 */ /* 0x000fea0003800200 */
.L_x_18:
[----:B------:R-:W0:Y:S01]  /*1ed0*/  SHFL.DOWN PT, R20, R23, 0x10, 0x1f ;  /* 0x0a001f0017147f89 */ /* 0x000e2200000e0000 */
[----:B------:R-:W-:Y:S02]  /*1ee0*/  FSETP.LT.AND P0, PT, RZ, UR4, PT ;  /* 0x00000004ff007c0b */ /* 0x000fe4000bf01000 */
[----:B------:R-:W-:Y:S02]  /*1ef0*/  ISETP.GE.AND P1, PT, R21, UR11, PT ;  /* 0x0000000b15007c0c */ /* 0x000fe4000bf26270 */
[----:B0-----:R-:W-:-:S05]  /*1f00*/  FMNMX R20, R20, R23, !PT ;  /* 0x0000001714147209 */ /* 0x001fca0007800000 */
[----:B------:R-:W0:Y:S02]  /*1f10*/  SHFL.DOWN PT, R25, R20, 0x8, 0x1f ;  /* 0x09001f0014197f89 */ /* 0x000e2400000e0000 */
[----:B0-----:R-:W-:Y:S01]  /*1f20*/  FMNMX R25, R20, R25, !PT ;  /* 0x0000001914197209 */ /* 0x001fe20007800000 */
[----:B------:R-:W-:-:S04]  /*1f30*/  IMAD.MOV.U32 R20, RZ, RZ, RZ ;  /* 0x000000ffff147224 */ /* 0x000fc800078e00ff */
[----:B------:R-:W0:Y:S02]  /*1f40*/  SHFL.DOWN PT, R22, R25, 0x4, 0x1f ;  /* 0x08801f0019167f89 */ /* 0x000e2400000e0000 */
[----:B0-----:R-:W-:-:S05]  /*1f50*/  FMNMX R24, R25, R22, !PT ;  /* 0x0000001619187209 */ /* 0x001fca0007800000 */
[----:B------:R-:W0:Y:S02]  /*1f60*/  SHFL.DOWN PT, R27, R24, 0x2, 0x1f ;  /* 0x08401f00181b7f89 */ /* 0x000e2400000e0000 */
[----:B0-----:R-:W-:-:S05]  /*1f70*/  FMNMX R27, R24, R27, !PT ;  /* 0x0000001b181b7209 */ /* 0x001fca0007800000 */
[----:B------:R-:W0:Y:S02]  /*1f80*/  SHFL.DOWN PT, R22, R27, 0x1, 0x1f ;  /* 0x08201f001b167f89 */ /* 0x000e2400000e0000 */
[----:B0-----:R-:W-:Y:S01]  /*1f90*/  FMNMX3 R26, R27, UR19, R22, !PT ;  /* 0x000000131b1a7c76 */ /* 0x001fe2000f800016 */
[----:B------:R-:W-:-:S05]  /*1fa0*/  HFMA2 R22, -RZ, RZ, 0, 0 ;  /* 0x00000000ff167431 */ /* 0x000fca00000001ff */
[----:B------:R-:W0:Y:S02]  /*1fb0*/  SHFL.IDX PT, R26, R26, RZ, 0x1f ;  /* 0x00001fff1a1a7589 */ /* 0x000e2400000e0000 */
[----:B0-----:R-:W-:Y:S01]  /*1fc0*/  R2UR UR19, R26 ;  /* 0x000000001a1372ca */ /* 0x001fe200000e0000 */
[----:B------:R-:W-:-:S14]  /*1fd0*/  @!P0 BRA `(.L_x_25) ;  /* 0x0000000000308947 */ /* 0x000fdc0003800000 */
[----:B------:R-:W-:Y:S01]  /*1fe0*/  MOV R22, 0x3bbb989d ;  /* 0x3bbb989d00167802 */ /* 0x000fe20000000f00 */
[----:B------:R-:W-:Y:S01]  /*1ff0*/  FADD R19, R19, -UR19 ;  /* 0x8000001313137e21 */ /* 0x000fe20008000000 */
[----:B------:R-:W-:-:S03]  /*2000*/  IMAD.MOV.U32 R25, RZ, RZ, 0x437c0000 ;  /* 0x437c0000ff197424 */ /* 0x000fc600078e00ff */
[----:B------:R-:W-:-:S04]  /*2010*/  FFMA.SAT R22, R19, R22, 0.5 ;  /* 0x3f00000013167423 */ /* 0x000fc80000002016 */
[----:B------:R-:W-:-:S04]  /*2020*/  FFMA.RM R22, R22, R25, 12582913 ;  /* 0x4b40000116167423 */ /* 0x000fc80000004019 */
[C---:B------:R-:W-:Y:S01]  /*2030*/  FADD R24, R22.reuse, -12583039 ;  /* 0xcb40007f16187421 */ /* 0x040fe20000000000 */
[----:B------:R-:W-:-:S03]  /*2040*/  SHF.L.U32 R22, R22, 0x17, RZ ;  /* 0x0000001716167819 */ /* 0x000fc600000006ff */
[----:B------:R-:W-:-:S04]  /*2050*/  FFMA R24, R19, 1.4426950216293334961, -R24 ;  /* 0x3fb8aa3b13187823 */ /* 0x000fc80000000818 */
[----:B------:R-:W-:-:S04]  /*2060*/  FFMA R24, R19, 1.925963033500011079e-08, R24 ;  /* 0x32a5706013187823 */ /* 0x000fc80000000018 */
[----:B------:R-:W0:Y:S02]  /*2070*/  MUFU.EX2 R19, R24 ;  /* 0x0000001800137308 */ /* 0x000e240000000800 */
[----:B0-----:R-:W-:-:S04]  /*2080*/  FMUL R22, R22, R19 ;  /* 0x0000001316167220 */ /* 0x001fc80000400000 */
[----:B------:R-:W-:-:S07]  /*2090*/  FMUL R22, R22, UR4 ;  /* 0x0000000416167c20 */ /* 0x000fce0008400000 */
.L_x_25:
[----:B------:R-:W-:Y:S04]  /*20a0*/  BSSY.RECONVERGENT B0, `(.L_x_26) ;  /* 0x000000d000007945 */ /* 0x000fe80003800200 */
[----:B------:R-:W-:Y:S05]  /*20b0*/  @P1 BRA `(.L_x_27) ;  /* 0x00000000002c1947 */ /* 0x000fea0003800000 */
        /* <DEDUP_REMOVED lines=10> */
[----:B0-----:R-:W-:-:S07]  /*2160*/  FMUL R20, R19, R20 ;  /* 0x0000001413147220 */ /* 0x001fce0000400000 */
.L_x_27:
[----:B------:R-:W-:Y:S05]  /*2170*/  BSYNC.RECONVERGENT B0 ;  /* 0x0000000000007941 */ /* 0x000fea0003800200 */
.L_x_26:
[----:B------:R-:W0:Y:S01]  /*2180*/  SHFL.DOWN PT, R19, R20, 0x10, 0x1f ;  /* 0x0a001f0014137f89 */ /* 0x000e2200000e0000 */
[----:B------:R-:W3:Y:S01]  /*2190*/  LDCU UR9, c[0x0][0x3a4] ;  /* 0x00007480ff0977ac */ /* 0x000ee20008000800 */
[----:B------:R-:W-:Y:S01]  /*21a0*/  BSSY.RECONVERGENT B0, `(.L_x_28) ;  /* 0x000001c000007945 */ /* 0x000fe20003800200 */
[----:B------:R-:W-:Y:S02]  /*21b0*/  ISETP.GE.AND P2, PT, R21, UR11, PT ;  /* 0x0000000b15007c0c */ /* 0x000fe4000bf46270 */
[----:B---3--:R-:W-:Y:S01]  /*21c0*/  ISETP.GE.AND P3, PT, R0, UR9, PT ;  /* 0x0000000900007c0c */ /* 0x008fe2000bf66270 */
[----:B0-----:R-:W-:-:S05]  /*21d0*/  FADD R19, R19, R20 ;  /* 0x0000001413137221 */ /* 0x001fca0000000000 */
[----:B------:R-:W0:Y:S02]  /*21e0*/  SHFL.DOWN PT, R24, R19, 0x8, 0x1f ;  /* 0x09001f0013187f89 */ /* 0x000e2400000e0000 */
[----:B0-----:R-:W-:-:S05]  /*21f0*/  FADD R24, R19, R24 ;  /* 0x0000001813187221 */ /* 0x001fca0000000000 */
[----:B------:R-:W0:Y:S02]  /*2200*/  SHFL.DOWN PT, R23, R24, 0x4, 0x1f ;  /* 0x08801f0018177f89 */ /* 0x000e2400000e0000 */
[----:B0-----:R-:W-:-:S05]  /*2210*/  FADD R23, R24, R23 ;  /* 0x0000001718177221 */ /* 0x001fca0000000000 */
[----:B------:R-:W0:Y:S02]  /*2220*/  SHFL.DOWN PT, R26, R23, 0x2, 0x1f ;  /* 0x08401f00171a7f89 */ /* 0x000e2400000e0000 */
[----:B0-----:R-:W-:-:S05]  /*2230*/  FADD R26, R23, R26 ;  /* 0x0000001a171a7221 */ /* 0x001fca0000000000 */
[----:B------:R-:W0:Y:S02]  /*2240*/  SHFL.DOWN PT, R25, R26, 0x1, 0x1f ;  /* 0x08201f001a197f89 */ /* 0x000e2400000e0000 */
[----:B0-----:R-:W-:-:S04]  /*2250*/  FADD R25, R26, R25 ;  /* 0x000000191a197221 */ /* 0x001fc80000000000 */
[----:B------:R-:W-:-:S06]  /*2260*/  FADD R25, R25, R22 ;  /* 0x0000001619197221 */ /* 0x000fcc0000000000 */
[----:B------:R-:W0:Y:S02]  /*2270*/  SHFL.IDX PT, R25, R25, RZ, 0x1f ;  /* 0x00001fff19197589 */ /* 0x000e2400000e0000 */
[----:B0-----:R-:W-:-:S13]  /*2280*/  R2UR UR4, R25 ;  /* 0x00000000190472ca */ /* 0x001fda00000e0000 */
[----:B------:R-:W0:Y:S01]  /*2290*/  MUFU.RCP R19, UR4 ;  /* 0x0000000400137d08 */ /* 0x000e220008001000 */
[----:B------:R-:W-:-:S07]  /*22a0*/  MOV R24, UR4 ;  /* 0x0000000400187c02 */ /* 0x000fce0008000f00 */
[----:B------:R-:W3:Y:S01]  /*22b0*/  FCHK P0, R20, UR4 ;  /* 0x0000000414007d02 */ /* 0x000ee20008000000 */
[----:B0-----:R-:W-:-:S04]  /*22c0*/  FFMA R24, -R24, R19, 1 ;  /* 0x3f80000018187423 */ /* 0x001fc80000000113 */
[----:B------:R-:W-:-:S04]  /*22d0*/  FFMA R19, R19, R24, R19 ;  /* 0x0000001813137223 */ /* 0x000fc80000000013 */
[----:B------:R-:W-:-:S04]  /*22e0*/  FFMA R23, R19, R20, RZ ;  /* 0x0000001413177223 */ /* 0x000fc800000000ff */
[----:B------:R-:W-:-:S04]  /*22f0*/  FFMA R24, R23, -UR4, R20 ;  /* 0x8000000417187c23 */ /* 0x000fc80008000014 */
[----:B------:R-:W-:Y:S01]  /*2300*/  FFMA R19, R19, R24, R23 ;  /* 0x0000001813137223 */ /* 0x000fe20000000017 */
[----:B---3--:R-:W-:Y:S06]  /*2310*/  @!P0 BRA `(.L_x_29) ;  /* 0x0000000000108947 */ /* 0x008fec0003800000 */
[----:B------:R-:W-:Y:S01]  /*2320*/  IMAD.MOV.U32 R19, RZ, RZ, R20 ;  /* 0x000000ffff137224 */ /* 0x000fe200078e0014 */
[----:B------:R-:W-:Y:S02]  /*2330*/  MOV R20, UR4 ;  /* 0x0000000400147c02 */ /* 0x000fe40008000f00 */
[----:B------:R-:W-:-:S07]  /*2340*/  MOV R24, 0x2360 ;  /* 0x0000236000187802 */ /* 0x000fce0000000f00 */
[----:B-12---:R-:W-:Y:S05]  /*2350*/  CALL.REL.NOINC `($__internal_0_$__cuda_sm3x_div_rn_noftz_f32_slowpath) ;  /* 0x0000001400e47944 */ /* 0x006fea0003c00000 */
.L_x_29:
[----:B------:R-:W-:Y:S05]  /*2360*/  BSYNC.RECONVERGENT B0 ;  /* 0x0000000000007941 */ /* 0x000fea0003800200 */
.L_x_28:
[----:B------:R-:W0:Y:S01]  /*2370*/  MUFU.RCP R21, UR4 ;  /* 0x0000000400157d08 */ /* 0x000e220008001000 */
[----:B------:R-:W-:Y:S02]  /*2380*/  MOV R24, UR4 ;  /* 0x0000000400187c02 */ /* 0x000fe40008000f00 */
[----:B------:R-:W-:-:S05]  /*2390*/  FSEL R20, R19, RZ, !P2 ;  /* 0x000000ff13147208 */ /* 0x000fca0005000000 */
[----:B------:R-:W3:Y:S01]  /*23a0*/  FCHK P0, R22, UR4 ;  /* 0x0000000416007d02 */ /* 0x000ee20008000000 */
[----:B------:R4:W-:Y:S01]  /*23b0*/  STS [R13], R20 ;  /* 0x000000140d007388 */ /* 0x0009e20000000800 */
[----:B0-----:R-:W-:-:S04]  /*23c0*/  FFMA R24, R21, -R24, 1 ;  /* 0x3f80000015187423 */ /* 0x001fc80000000818 */
[----:B------:R-:W-:-:S04]  /*23d0*/  FFMA R19, R21, R24, R21 ;  /* 0x0000001815137223 */ /* 0x000fc80000000015 */
[----:B------:R-:W-:-:S04]  /*23e0*/  FFMA R21, R19, R22, RZ ;  /* 0x0000001613157223 */ /* 0x000fc800000000ff */
[----:B------:R-:W-:-:S04]  /*23f0*/  FFMA R24, R21, -UR4, R22 ;  /* 0x8000000415187c23 */ /* 0x000fc80008000016 */
[----:B------:R-:W-:Y:S01]  /*2400*/  FFMA R24, R19, R24, R21 ;  /* 0x0000001813187223 */ /* 0x000fe20000000015 */
[----:B------:R-:W-:Y:S06]  /*2410*/  BAR.SYNC.DEFER_BLOCKING 0x0 ;  /* 0x0000000000007b1d */ /* 0x000fec0000010000 */
[----:B---34-:R-:W-:Y:S05]  /*2420*/  @!P0 BRA `(.L_x_30) ;  /* 0x0000000000148947 */ /* 0x018fea0003800000 */
[----:B------:R-:W-:Y:S01]  /*2430*/  IMAD.MOV.U32 R19, RZ, RZ, R22 ;  /* 0x000000ffff137224 */ /* 0x000fe200078e0016 */
[----:B------:R-:W-:Y:S02]  /*2440*/  MOV R20, UR4 ;  /* 0x0000000400147c02 */ /* 0x000fe40008000f00 */
[----:B------:R-:W-:-:S07]  /*2450*/  MOV R24, 0x2470 ;  /* 0x0000247000187802 */ /* 0x000fce0000000f00 */
[----:B-12---:R-:W-:Y:S05]  /*2460*/  CALL.REL.NOINC `($__internal_0_$__cuda_sm3x_div_rn_noftz_f32_slowpath) ;  /* 0x0000001400a07944 */ /* 0x006fea0003c00000 */
[----:B------:R-:W-:-:S07]  /*2470*/  MOV R24, R19 ;  /* 0x0000001300187202 */ /* 0x000fce0000000f00 */
.L_x_30:
[----:B------:R-:W-:Y:S04]  /*2480*/  BSSY.RECONVERGENT B0, `(.L_x_31) ;  /* 0x00000b9000007945 */ /* 0x000fe80003800200 */
[----:B------:R-:W-:Y:S05]  /*2490*/  @P3 BRA `(.L_x_32) ;  /* 0x0000000800dc3947 */ /* 0x000fea0003800000 */
[----:B------:R-:W0:Y:S02]  /*24a0*/  LDCU UR9, c[0x0][0x3a0] ;  /* 0x00007400ff0977ac */ /* 0x000e240008000800 */
[----:B0-----:R-:W-:-:S09]  /*24b0*/  UISETP.GE.AND UP1, UPT, UR23, UR9, UPT ;  /* 0x000000091700728c */ /* 0x001fd2000bf26270 */
[----:B------:R-:W-:Y:S05]  /*24c0*/  BRA.U UP1, `(.L_x_33) ;  /* 0x0000000901207547 */ /* 0x000fea000b800000 */
[----:B------:R-:W-:Y:S01]  /*24d0*/  IMAD.U32 R19, RZ, RZ, UR10 ;  /* 0x0000000aff137e24 */ /* 0x000fe2000f8e00ff */
[----:B------:R-:W-:Y:S01]  /*24e0*/  MOV R21, UR10 ;  /* 0x0000000a00157c02 */ /* 0x000fe20008000f00 */
[----:B------:R-:W-:Y:S01]  /*24f0*/  IMAD.U32 R22, RZ, RZ, UR10 ;  /* 0x0000000aff167e24 */ /* 0x000fe2000f8e00ff */
[----:B------:R-:W-:Y:S02]  /*2500*/  BSSY.RECONVERGENT B1, `(.L_x_34) ;  /* 0x0000083000017945 */ /* 0x000fe40003800200 */
[----:B------:R-:W-:Y:S02]  /*2510*/  LOP3.LUT R19, R19, 0x7, RZ, 0xc0, !PT ;  /* 0x0000000713137812 */ /* 0x000fe400078ec0ff */
[----:B------:R-:W-:Y:S02]  /*2520*/  LOP3.LUT R21, R21, 0x38, RZ, 0xc0, !PT ;  /* 0x0000003815157812 */ /* 0x000fe400078ec0ff */
[----:B------:R-:W-:Y:S02]  /*2530*/  IADD3 R20, PT, PT, R19, -0x1, RZ ;  /* 0xffffffff13147810 */ /* 0x000fe40007ffe0ff */
[----:B------:R-:W-:-:S02]  /*2540*/  LOP3.LUT R22, R22, 0x3, RZ, 0xc0, !PT ;  /* 0x0000000316167812 */ /* 0x000fc400078ec0ff */
[----:B------:R-:W-:Y:S02]  /*2550*/  ISETP.GE.U32.AND P0, PT, R20, 0x3, PT ;  /* 0x000000031400780c */ /* 0x000fe40003f06070 */
[----:B------:R-:W-:-:S11]  /*2560*/  MOV R20, R0 ;  /* 0x0000000000147202 */ /* 0x000fd60000000f00 */
.L_x_40:
[----:B------:R-:W-:Y:S01]  /*2570*/  UISETP.GE.AND UP1, UPT, UR20, 0x8, UPT ;  /* 0x000000081400788c */ /* 0x000fe2000bf26270 */
[----:B------:R-:W-:Y:S02]  /*2580*/  HFMA2 R23, -RZ, RZ, 0, 0 ;  /* 0x00000000ff177431 */ /* 0x000fe400000001ff */
[----:B0-----:R-:W-:-:S06]  /*2590*/  IMAD.MOV.U32 R25, RZ, RZ, RZ ;  /* 0x000000ffff197224 */ /* 0x001fcc00078e00ff */
[----:B------:R-:W-:Y:S05]  /*25a0*/  BRA.U !UP1, `(.L_x_35) ;  /* 0x0000000109c87547 */ /* 0x000fea000b800000 */
[----:B------:R-:W-:Y:S02]  /*25b0*/  MOV R23, RZ ;  /* 0x000000ff00177202 */ /* 0x000fe40000000f00 */
[----:B------:R-:W-:-:S07]  /*25c0*/  MOV R26, RZ ;  /* 0x000000ff001a7202 */ /* 0x000fce0000000f00 */
.L_x_36:
[----:B------:R-:W0:Y:S01]  /*25d0*/  LDC R35, c[0x0][0x3a4] ;  /* 0x0000e900ff237b82 */ /* 0x000e220000000800 */
[----:B------:R-:W-:-:S05]  /*25e0*/  IMAD R42, R3, 0x20, R26 ;  /* 0x00000020032a7824 */ /* 0x000fca00078e021a */
[----:B------:R-:W-:-:S05]  /*25f0*/  LEA R42, R42, UR15, 0x2 ;  /* 0x0000000f2a2a7c11 */ /* 0x000fca000f8e10ff */
[----:B------:R-:W-:Y:S04]  /*2600*/  LDS R38, [R42] ;  /* 0x000000002a267984 */ /* 0x000fe80000000800 */
[----:B------:R-:W-:Y:S04]  /*2610*/  LDS R32, [R42+0x4] ;  /* 0x000004002a207984 */ /* 0x000fe80000000800 */
[----:B------:R-:W-:Y:S04]  /*2620*/  LDS R31, [R42+0x8] ;  /* 0x000008002a1f7984 */ /* 0x000fe80000000800 */
[----:B------:R-:W-:Y:S01]  /*2630*/  LDS R29, [R42+0xc] ;  /* 0x00000c002a1d7984 */ /* 0x000fe20000000800 */
[C---:B0-----:R-:W-:Y:S01]  /*2640*/  IMAD R25, R26.reuse, R35, R20 ;  /* 0x000000231a197224 */ /* 0x041fe200078e0214 */
[----:B------:R-:W-:-:S02]  /*2650*/  IADD3 R26, PT, PT, R26, 0x8, RZ ;  /* 0x000000081a1a7810 */ /* 0x000fc40007ffe0ff */
[----:B------:R-:W-:Y:S02]  /*2660*/  LDS R27, [R42+0x10] ;  /* 0x000010002a1b7984 */ /* 0x000fe40000000800 */
[----:B------:R-:W-:Y:S02]  /*2670*/  LEA R28, R25, UR18, 0x1 ;  /* 0x00000012191c7c11 */ /* 0x000fe4000f8e08ff */
[----:B------:R-:W-:Y:S01]  /*2680*/  LDS R37, [R42+0x14] ;  /* 0x000014002a257984 */ /* 0x000fe20000000800 */
[----:B------:R-:W-:Y:S02]  /*2690*/  ISETP.NE.AND P1, PT, R26, R21, PT ;  /* 0x000000151a00720c */ /* 0x000fe40003f25270 */
[C---:B------:R-:W-:Y:S01]  /*26a0*/  LEA R40, R35.reuse, R28, 0x1 ;  /* 0x0000001c23287211 */ /* 0x040fe200078e08ff */
[----:B------:R-:W0:Y:S03]  /*26b0*/  LDS.U16 R39, [R28] ;  /* 0x000000001c277984 */ /* 0x000e260000000400 */
[C---:B------:R-:W-:Y:S01]  /*26c0*/  LEA R34, R35.reuse, R40, 0x1 ;  /* 0x0000002823227211 */ /* 0x040fe200078e08ff */
[----:B------:R-:W-:Y:S04]  /*26d0*/  LDS R36, [R42+0x18] ;  /* 0x000018002a247984 */ /* 0x000fe80000000800 */
[C---:B------:R-:W-:Y:S01]  /*26e0*/  IMAD R30, R35.reuse, 0x2, R34 ;  /* 0x00000002231e7824 */ /* 0x040fe200078e0222 */
[----:B------:R-:W3:Y:S04]  /*26f0*/  LDS.U16 R40, [R40] ;  /* 0x0000000028287984 */ /* 0x000ee80000000400 */
[----:B------:R-:W4:Y:S01]  /*2700*/  LDS.U16 R33, [R34] ;  /* 0x0000000022217984 */ /* 0x000f220000000400 */
[----:B------:R-:W-:-:S03]  /*2710*/  LEA R44, R35, R30, 0x1 ;  /* 0x0000001e232c7211 */ /* 0x000fc600078e08ff */
[----:B------:R-:W5:Y:S01]  /*2720*/  LDS.U16 R30, [R30] ;  /* 0x000000001e1e7984 */ /* 0x000f620000000400 */
[----:B------:R-:W-:-:S03]  /*2730*/  LEA R25, R35, R44, 0x1 ;  /* 0x0000002c23197211 */ /* 0x000fc600078e08ff */
[----:B------:R-:W1:Y:S02]  /*2740*/  LDS.U16 R28, [R44] ;  /* 0x000000002c1c7984 */ /* 0x000e640000000400 */
[C---:B------:R-:W-:Y:S02]  /*2750*/  IMAD R43, R35.reuse, 0x2, R25 ;  /* 0x00000002232b7824 */ /* 0x040fe400078e0219 */
[----:B------:R-:W2:Y:S03]  /*2760*/  LDS.U16 R25, [R25] ;  /* 0x0000000019197984 */ /* 0x000ea60000000400 */
[----:B------:R-:W-:Y:S01]  /*2770*/  LEA R35, R35, R43, 0x1 ;  /* 0x0000002b23237211 */ /* 0x000fe200078e08ff */
[----:B------:R-:W2:Y:S04]  /*2780*/  LDS.U16 R34, [R43] ;  /* 0x000000002b227984 */ /* 0x000ea80000000400 */
[----:B------:R-:W-:Y:S04]  /*2790*/  LDS R41, [R42+0x1c] ;  /* 0x00001c002a297984 */ /* 0x000fe80000000800 */
[----:B------:R-:W2:Y:S01]  /*27a0*/  LDS.U16 R35, [R35] ;  /* 0x0000000023237984 */ /* 0x000ea20000000400 */
[----:B0-----:R-:W-:-:S05]  /*27b0*/  HADD2.F32 R39, -RZ, R39.H0_H0 ;  /* 0x20000027ff277230 */ /* 0x001fca0000004100 */
[----:B------:R-:W-:Y:S01]  /*27c0*/  FFMA R39, R38, R39, R23 ;  /* 0x0000002726277223 */ /* 0x000fe20000000017 */
[----:B---3--:R-:W-:Y:S02]  /*27d0*/  HADD2.F32 R40, -RZ, R40.H0_H0 ;  /* 0x20000028ff287230 */ /* 0x008fe40000004100 */
[----:B----4-:R-:W-:-:S03]  /*27e0*/  HADD2.F32 R33, -RZ, R33.H0_H0 ;  /* 0x20000021ff217230 */ /* 0x010fc60000004100 */
[----:B------:R-:W-:Y:S01]  /*27f0*/  FFMA R32, R32, R40, R39 ;  /* 0x0000002820207223 */ /* 0x000fe20000000027 */
[----:B-----5:R-:W-:-:S03]  /*2800*/  HADD2.F32 R30, -RZ, R30.H0_H0 ;  /* 0x2000001eff1e7230 */ /* 0x020fc60000004100 */
[----:B------:R-:W-:Y:S01]  /*2810*/  FFMA R32, R31, R33, R32 ;  /* 0x000000211f207223 */ /* 0x000fe20000000020 */
[----:B-1----:R-:W-:-:S03]  /*2820*/  HADD2.F32 R28, -RZ, R28.H0_H0 ;  /* 0x2000001cff1c7230 */ /* 0x002fc60000004100 */
[----:B------:R-:W-:Y:S01]  /*2830*/  FFMA R30, R29, R30, R32 ;  /* 0x0000001e1d1e7223 */ /* 0x000fe20000000020 */
[----:B--2---:R-:W-:-:S03]  /*2840*/  HADD2.F32 R25, -RZ, R25.H0_H0 ;  /* 0x20000019ff197230 */ /* 0x004fc60000004100 */
[----:B------:R-:W-:Y:S01]  /*2850*/  FFMA R28, R27, R28, R30 ;  /* 0x0000001c1b1c7223 */ /* 0x000fe2000000001e */
[----:B------:R-:W-:-:S03]  /*2860*/  HADD2.F32 R34, -RZ, R34.H0_H0 ;  /* 0x20000022ff227230 */ /* 0x000fc60000004100 */
[----:B------:R-:W-:-:S04]  /*2870*/  FFMA R25, R37, R25, R28 ;  /* 0x0000001925197223 */ /* 0x000fc8000000001c */
[----:B------:R-:W-:Y:S01]  /*2880*/  FFMA R34, R36, R34, R25 ;  /* 0x0000002224227223 */ /* 0x000fe20000000019 */
[----:B------:R-:W-:-:S05]  /*2890*/  HADD2.F32 R35, -RZ, R35.H0_H0 ;  /* 0x20000023ff237230 */ /* 0x000fca0000004100 */
[----:B------:R-:W-:Y:S01]  /*28a0*/  FFMA R23, R41, R35, R34 ;  /* 0x0000002329177223 */ /* 0x000fe20000000022 */
[----:B------:R-:W-:Y:S06]  /*28b0*/  @P1 BRA `(.L_x_36) ;  /* 0xfffffffc00441947 */ /* 0x000fec000383ffff */
[----:B------:R-:W-:-:S07]  /*28c0*/  IMAD.MOV.U32 R25, RZ, RZ, R21 ;  /* 0x000000ffff197224 */ /* 0x000fce00078e0015 */
.L_x_35:
[----:B------:R-:W-:-:S13]  /*28d0*/  ISETP.NE.AND P1, PT, R19, RZ, PT ;  /* 0x000000ff1300720c */ /* 0x000fda0003f25270 */
[----:B------:R-:W-:Y:S05]  /*28e0*/  @!P1 BRA `(.L_x_37) ;  /* 0x0000000000e09947 */ /* 0x000fea0003800000 */
[----:B------:R-:W-:Y:S01]  /*28f0*/  ISETP.NE.AND P1, PT, R22, RZ, PT ;  /* 0x000000ff1600720c */ /* 0x000fe20003f25270 */
[----:B------:R-:W-:-:S12]  /*2900*/  @!P0 BRA `(.L_x_38) ;  /* 0x0000000000648947 */ /* 0x000fd80003800000 */
[----:B------:R-:W0:Y:S01]  /*2910*/  LDC R32, c[0x0][0x3a4] ;  /* 0x0000e900ff207b82 */ /* 0x000e220000000800 */
[----:B------:R-:W-:-:S04]  /*2920*/  LEA R26, R3, R25, 0x5 ;  /* 0x00000019031a7211 */ /* 0x000fc800078e28ff */
[----:B------:R-:W-:-:S05]  /*2930*/  LEA R26, R26, UR15, 0x2 ;  /* 0x0000000f1a1a7c11 */ /* 0x000fca000f8e10ff */
[----:B------:R-:W-:Y:S04]  /*2940*/  LDS R28, [R26] ;  /* 0x000000001a1c7984 */ /* 0x000fe80000000800 */
[----:B------:R-:W-:Y:S04]  /*2950*/  LDS R31, [R26+0x4] ;  /* 0x000004001a1f7984 */ /* 0x000fe80000000800 */
[----:B------:R-:W-:Y:S01]  /*2960*/  LDS R34, [R26+0xc] ;  /* 0x00000c001a227984 */ /* 0x000fe20000000800 */
[C---:B0-----:R-:W-:Y:S01]  /*2970*/  IMAD R27, R25.reuse, R32, R20 ;  /* 0x00000020191b7224 */ /* 0x041fe200078e0214 */
[----:B------:R-:W-:-:S04]  /*2980*/  IADD3 R25, PT, PT, R25, 0x4, RZ ;  /* 0x0000000419197810 */ /* 0x000fc80007ffe0ff */
[----:B------:R-:W-:-:S04]  /*2990*/  LEA R27, R27, UR18, 0x1 ;  /* 0x000000121b1b7c11 */ /* 0x000fc8000f8e08ff */
[C---:B------:R-:W-:Y:S02]  /*29a0*/  LEA R30, R32.reuse, R27, 0x1 ;  /* 0x0000001b201e7211 */ /* 0x040fe400078e08ff */
[----:B------:R-:W0:Y:S03]  /*29b0*/  LDS.U16 R27, [R27] ;  /* 0x000000001b1b7984 */ /* 0x000e260000000400 */
[C---:B------:R-:W-:Y:S02]  /*29c0*/  IMAD R33, R32.reuse, 0x2, R30 ;  /* 0x0000000220217824 */ /* 0x040fe400078e021e */
[----:B------:R-:W3:Y:S03]  /*29d0*/  LDS.U16 R30, [R30] ;  /* 0x000000001e1e7984 */ /* 0x000ee60000000400 */
[----:B------:R-:W-:-:S02]  /*29e0*/  LEA R35, R32, R33, 0x1 ;  /* 0x0000002120237211 */ /* 0x000fc400078e08ff */
[----:B------:R-:W4:Y:S04]  /*29f0*/  LDS.U16 R33, [R33] ;  /* 0x0000000021217984 */ /* 0x000f280000000400 */
[----:B------:R-:W5:Y:S04]  /*2a00*/  LDS.U16 R35, [R35] ;  /* 0x0000000023237984 */ /* 0x000f680000000400 */
[----:B------:R-:W1:Y:S01]  /*2a10*/  LDS R32, [R26+0x8] ;  /* 0x000008001a207984 */ /* 0x000e620000000800 */
[----:B0-----:R-:W-:Y:S02]  /*2a20*/  HADD2.F32 R29, -RZ, R27.H0_H0 ;  /* 0x2000001bff1d7230 */ /* 0x001fe40000004100 */
[----:B---3--:R-:W-:-:S03]  /*2a30*/  HADD2.F32 R27, -RZ, R30.H0_H0 ;  /* 0x2000001eff1b7230 */ /* 0x008fc60000004100 */
[----:B------:R-:W-:Y:S01]  /*2a40*/  FFMA R28, R28, R29, R23 ;  /* 0x0000001d1c1c7223 */ /* 0x000fe20000000017 */
[----:B----4-:R-:W-:-:S03]  /*2a50*/  HADD2.F32 R23, -RZ, R33.H0_H0 ;  /* 0x20000021ff177230 */ /* 0x010fc60000004100 */
[----:B------:R-:W-:Y:S01]  /*2a60*/  FFMA R27, R31, R27, R28 ;  /* 0x0000001b1f1b7223 */ /* 0x000fe2000000001c */
[----:B-----5:R-:W-:-:S03]  /*2a70*/  HADD2.F32 R28, -RZ, R35.H0_H0 ;  /* 0x20000023ff1c7230 */ /* 0x020fc60000004100 */
[----:B-1----:R-:W-:-:S04]  /*2a80*/  FFMA R23, R32, R23, R27 ;  /* 0x0000001720177223 */ /* 0x002fc8000000001b */
[----:B------:R-:W-:-:S07]  /*2a90*/  FFMA R23, R34, R28, R23 ;  /* 0x0000001c22177223 */ /* 0x000fce0000000017 */
.L_x_38:
[----:B------:R-:W-:Y:S05]  /*2aa0*/  @!P1 BRA `(.L_x_37) ;  /* 0x0000000000709947 */ /* 0x000fea0003800000 */
[----:B------:R-:W-:Y:S01]  /*2ab0*/  ISETP.NE.AND P1, PT, R22, 0x1, PT ;  /* 0x000000011600780c */ /* 0x000fe20003f25270 */
[----:B------:R-:W-:-:S12]  /*2ac0*/  ULOP3.LUT UP1, URZ, UR10, 0x1, URZ, 0xc0, !UPT ;  /* 0x000000010aff7892 */ /* 0x000fd8000f82c0ff */
[----:B------:R-:W-:Y:S05]  /*2ad0*/  @!P1 BRA `(.L_x_39) ;  /* 0x00000000003c9947 */ /* 0x000fea0003800000 */
[----:B------:R-:W0:Y:S01]  /*2ae0*/  LDC R27, c[0x0][0x3a4] ;  /* 0x0000e900ff1b7b82 */ /* 0x000e220000000800 */
[----:B------:R-:W-:-:S05]  /*2af0*/  IMAD R26, R3, 0x20, R25 ;  /* 0x00000020031a7824 */ /* 0x000fca00078e0219 */
[----:B------:R-:W-:-:S05]  /*2b00*/  LEA R26, R26, UR15, 0x2 ;  /* 0x0000000f1a1a7c11 */ /* 0x000fca000f8e10ff */
[----:B------:R-:W-:Y:S01]  /*2b10*/  LDS R32, [R26+0x4] ;  /* 0x000004001a207984 */ /* 0x000fe20000000800 */
[C---:B0-----:R-:W-:Y:S01]  /*2b20*/  IMAD R28, R25.reuse, R27, R20 ;  /* 0x0000001b191c7224 */ /* 0x041fe200078e0214 */
[----:B------:R-:W-:-:S04]  /*2b30*/  IADD3 R25, PT, PT, R25, 0x2, RZ ;  /* 0x0000000219197810 */ /* 0x000fc80007ffe0ff */
[----:B------:R-:W-:Y:S02]  /*2b40*/  LEA R30, R28, UR18, 0x1 ;  /* 0x000000121c1e7c11 */ /* 0x000fe4000f8e08ff */
[----:B------:R-:W-:Y:S02]  /*2b50*/  LDS R28, [R26] ;  /* 0x000000001a1c7984 */ /* 0x000fe40000000800 */
[----:B------:R-:W-:Y:S02]  /*2b60*/  LEA R29, R27, R30, 0x1 ;  /* 0x0000001e1b1d7211 */ /* 0x000fe400078e08ff */
[----:B------:R-:W0:Y:S04]  /*2b70*/  LDS.U16 R30, [R30] ;  /* 0x000000001e1e7984 */ /* 0x000e280000000400 */
[----:B------:R-:W3:Y:S01]  /*2b80*/  LDS.U16 R29, [R29] ;  /* 0x000000001d1d7984 */ /* 0x000ee20000000400 */
[----:B0-----:R-:W-:-:S02]  /*2b90*/  HADD2.F32 R27, -RZ, R30.H0_H0 ;  /* 0x2000001eff1b7230 */ /* 0x001fc40000004100 */
[----:B---3--:R-:W-:-:S03]  /*2ba0*/  HADD2.F32 R31, -RZ, R29.H0_H0 ;  /* 0x2000001dff1f7230 */ /* 0x008fc60000004100 */
[----:B------:R-:W-:-:S04]  /*2bb0*/  FFMA R23, R28, R27, R23 ;  /* 0x0000001b1c177223 */ /* 0x000fc80000000017 */
[----:B------:R-:W-:-:S07]  /*2bc0*/  FFMA R23, R32, R31, R23 ;  /* 0x0000001f20177223 */ /* 0x000fce0000000017 */
.L_x_39:
[----:B------:R-:W-:Y:S05]  /*2bd0*/  BRA.U !UP1, `(.L_x_37) ;  /* 0x0000000109247547 */ /* 0x000fea000b800000 */
[----:B------:R-:W0:Y:S02]  /*2be0*/  LDCU UR9, c[0x0][0x3a4] ;  /* 0x00007480ff0977ac */ /* 0x000e240008000800 */
[----:B0-----:R-:W-:Y:S02]  /*2bf0*/  IMAD R26, R25, UR9, R20 ;  /* 0x00000009191a7c24 */ /* 0x001fe4000f8e0214 */
[----:B------:R-:W-:-:S03]  /*2c00*/  IMAD R25, R3, 0x20, R25 ;  /* 0x0000002003197824 */ /* 0x000fc600078e0219 */
[----:B------:R-:W-:Y:S02]  /*2c10*/  LEA R27, R26, UR18, 0x1 ;  /* 0x000000121a1b7c11 */ /* 0x000fe4000f8e08ff */
[----:B------:R-:W-:-:S04]  /*2c20*/  LEA R25, R25, UR15, 0x2 ;  /* 0x0000000f19197c11 */ /* 0x000fc8000f8e10ff */
[----:B------:R-:W0:Y:S04]  /*2c30*/  LDS.U16 R27, [R27] ;  /* 0x000000001b1b7984 */ /* 0x000e280000000400 */
[----:B------:R-:W3:Y:S01]  /*2c40*/  LDS R26, [R25] ;  /* 0x00000000191a7984 */ /* 0x000ee20000000800 */
[----:B0-----:R-:W-:-:S05]  /*2c50*/  HADD2.F32 R28, -RZ, R27.H0_H0 ;  /* 0x2000001bff1c7230 */ /* 0x001fca0000004100 */
[----:B---3--:R-:W-:-:S07]  /*2c60*/  FFMA R23, R26, R28, R23 ;  /* 0x0000001c1a177223 */ /* 0x008fce0000000017 */
.L_x_37:
[----:B------:R-:W0:Y:S01]  /*2c70*/  S2UR UR11, SR_CgaCtaId ;  /* 0x00000000000b79c3 */ /* 0x000e220000008800 */
[----:B------:R-:W-:Y:S01]  /*2c80*/  UMOV UR9, 0x400 ;  /* 0x0000040000097882 */ /* 0x000fe20000000000 */
[----:B------:R-:W-:Y:S02]  /*2c90*/  IADD3 R25, PT, PT, R7, R20, RZ ;  /* 0x0000001407197210 */ /* 0x000fe40007ffe0ff */
[----:B------:R-:W-:Y:S01]  /*2ca0*/  IADD3 R20, PT, PT, R20, 0x20, RZ ;  /* 0x0000002014147810 */ /* 0x000fe20007ffe0ff */
[----:B0-----:R-:W-:-:S06]  /*2cb0*/  ULEA UR9, UR11, UR9, 0x18 ;  /* 0x000000090b097291 */ /* 0x001fcc000f8ec0ff */
[----:B------:R-:W-:-:S05]  /*2cc0*/  LEA R25, R25, UR9, 0x2 ;  /* 0x0000000919197c11 */ /* 0x000fca000f8e10ff */
[----:B------:R-:W0:Y:S01]  /*2cd0*/  LDS R26, [R25] ;  /* 0x00000000191a7984 */ /* 0x000e220000000800 */
[----:B------:R-:W3:Y:S02]  /*2ce0*/  LDCU UR9, c[0x0][0x3a4] ;  /* 0x00007480ff0977ac */ /* 0x000ee40008000800 */
[----:B---3--:R-:W-:Y:S01]  /*2cf0*/  ISETP.GE.AND P1, PT, R20, UR9, PT ;  /* 0x0000000914007c0c */ /* 0x008fe2000bf26270 */
[----:B0-----:R-:W-:-:S05]  /*2d00*/  FFMA R26, R26, R24, R23 ;  /* 0x000000181a1a7223 */ /* 0x001fca0000000017 */
[----:B------:R0:W-:Y:S07]  /*2d10*/  STS [R25], R26 ;  /* 0x0000001a19007388 */ /* 0x0001ee0000000800 */
[----:B------:R-:W-:Y:S05]  /*2d20*/  @!P1 BRA `(.L_x_40) ;  /* 0xfffffff800109947 */ /* 0x000fea000383ffff */
[----:B------:R-:W-:Y:S05]  /*2d30*/  BSYNC.RECONVERGENT B1 ;  /* 0x0000000000017941 */ /* 0x000fea0003800200 */
.L_x_34:
[----:B------:R-:W-:Y:S05]  /*2d40*/  BRA `(.L_x_32) ;  /* 0x0000000000b07947 */ /* 0x000fea0003800000 */
.L_x_33:
[C---:B------:R-:W-:Y:S01]  /*2d50*/  LOP3.LUT R21, R6.reuse, 0x60, RZ, 0xc0, !PT ;  /* 0x0000006006157812 */ /* 0x040fe200078ec0ff */
[----:B------:R-:W-:Y:S01]  /*2d60*/  BSSY.RECONVERGENT B1, `(.L_x_41) ;  /* 0x0000014000017945 */ /* 0x000fe20003800200 */
[----:B------:R-:W-:Y:S01]  /*2d70*/  ISETP.GE.U32.AND P1, PT, R6, 0x60, PT ;  /* 0x000000600600780c */ /* 0x000fe20003f26070 */
[----:B------:R-:W-:Y:S01]  /*2d80*/  IMAD.MOV.U32 R26, RZ, RZ, R0 ;  /* 0x000000ffff1a7224 */ /* 0x000fe200078e0000 */
[----:B------:R-:W-:-:S13]  /*2d90*/  ISETP.NE.AND P0, PT, R21, 0x60, PT ;  /* 0x000000601500780c */ /* 0x000fda0003f05270 */
[----:B------:R-:W-:Y:S05]  /*2da0*/  @!P0 BRA `(.L_x_42) ;  /* 0x00000000003c8947 */ /* 0x000fea0003800000 */
[----:B------:R-:W0:Y:S01]  /*2db0*/  LDS R19, [R15] ;  /* 0x000000000f137984 */ /* 0x000e220000000800 */
[----:B------:R-:W-:Y:S02]  /*2dc0*/  ISETP.NE.AND P0, PT, R21, RZ, PT ;  /* 0x000000ff1500720c */ /* 0x000fe40003f05270 */
[----:B------:R-:W-:Y:S01]  /*2dd0*/  IADD3 R26, PT, PT, R0, 0x20, RZ ;  /* 0x00000020001a7810 */ /* 0x000fe20007ffe0ff */
[----:B0-----:R-:W-:-:S05]  /*2de0*/  FFMA R20, R19, R24, RZ ;  /* 0x0000001813147223 */ /* 0x001fca00000000ff */
[----:B------:R0:W-:Y:S05]  /*2df0*/  STS [R15], R20 ;  /* 0x000000140f007388 */ /* 0x0001ea0000000800 */
[----:B------:R-:W-:Y:S05]  /*2e00*/  @!P0 BRA `(.L_x_42) ;  /* 0x0000000000248947 */ /* 0x000fea0003800000 */
[----:B------:R-:W-:Y:S01]  /*2e10*/  ISETP.NE.AND P0, PT, R21, 0x20, PT ;  /* 0x000000201500780c */ /* 0x000fe20003f05270 */
[----:B------:R-:W3:Y:S01]  /*2e20*/  LDS R19, [R15+0x80] ;  /* 0x000080000f137984 */ /* 0x000ee20000000800 */
[----:B------:R-:W-:-:S11]  /*2e30*/  MOV R26, R10 ;  /* 0x0000000a001a7202 */ /* 0x000fd60000000f00 */
[----:B0-----:R-:W0:Y:S01]  /*2e40*/  @P0 LDS R20, [R15+0x100] ;  /* 0x000100000f140984 */ /* 0x001e220000000800 */
[----:B------:R-:W-:Y:S02]  /*2e50*/  @P0 VIADD R26, R0, 0x60 ;  /* 0x00000060001a0836 */ /* 0x000fe40000000000 */
[----:B---3--:R-:W-:-:S05]  /*2e60*/  FFMA R22, R19, R24, RZ ;  /* 0x0000001813167223 */ /* 0x008fca00000000ff */
[----:B------:R3:W-:Y:S01]  /*2e70*/  STS [R15+0x80], R22 ;  /* 0x000080160f007388 */ /* 0x0007e20000000800 */
[----:B0-----:R-:W-:-:S05]  /*2e80*/  @P0 FFMA R20, R20, R24, RZ ;  /* 0x0000001814140223 */ /* 0x001fca00000000ff */
[----:B------:R3:W-:Y:S02]  /*2e90*/  @P0 STS [R15+0x100], R20 ;  /* 0x000100140f000388 */ /* 0x0007e40000000800 */
.L_x_42:
[----:B------:R-:W-:Y:S05]  /*2ea0*/  BSYNC.RECONVERGENT B1 ;  /* 0x0000000000017941 */ /* 0x000fea0003800200 */
.L_x_41:
[----:B------:R-:W-:Y:S05]  /*2eb0*/  @!P1 BRA `(.L_x_32) ;  /* 0x0000000000549947 */ /* 0x000fea0003800000 */
[----:B0--3--:R-:W0:Y:S01]  /*2ec0*/  S2R R20, SR_CgaCtaId ;  /* 0x0000000000147919 */ /* 0x009e220000008800 */
[----:B------:R-:W3:Y:S01]  /*2ed0*/  LDC R25, c[0x0][0x3a4] ;  /* 0x0000e900ff197b82 */ /* 0x000ee20000000800 */
[----:B------:R-:W-:-:S04]  /*2ee0*/  MOV R19, 0x400 ;  /* 0x0000040000137802 */ /* 0x000fc80000000f00 */
[----:B0-----:R-:W-:-:S07]  /*2ef0*/  LEA R32, R20, R19, 0x18 ;  /* 0x0000001314207211 */ /* 0x001fce00078ec0ff */
.L_x_43:
[----:B------:R-:W-:Y:S01]  /*2f00*/  IADD3 R19, PT, PT, R7, R26, RZ ;  /* 0x0000001a07137210 */ /* 0x000fe20007ffe0ff */
[----:B------:R-:W-:-:S03]  /*2f10*/  VIADD R26, R26, 0x80 ;  /* 0x000000801a1a7836 */ /* 0x000fc60000000000 */
[----:B0-----:R-:W-:Y:S02]  /*2f20*/  LEA R23, R19, R32, 0x2 ;  /* 0x0000002013177211 */ /* 0x001fe400078e10ff */
[----:B---3--:R-:W-:-:S03]  /*2f30*/  ISETP.GE.AND P0, PT, R26, R25, PT ;  /* 0x000000191a00720c */ /* 0x008fc60003f06270 */
[----:B------:R-:W0:Y:S04]  /*2f40*/  LDS R19, [R23] ;  /* 0x0000000017137984 */ /* 0x000e280000000800 */
[----:B------:R-:W3:Y:S04]  /*2f50*/  LDS R20, [R23+0x80] ;  /* 0x0000800017147984 */ /* 0x000ee80000000800 */
[----:B------:R-:W4:Y:S04]  /*2f60*/  LDS R21, [R23+0x100] ;  /* 0x0001000017157984 */ /* 0x000f280000000800 */
[----:B------:R-:W5:Y:S01]  /*2f70*/  LDS R22, [R23+0x180] ;  /* 0x0001800017167984 */ /* 0x000f620000000800 */
[-C--:B0-----:R-:W-:Y:S01]  /*2f80*/  FFMA R28, R19, R24.reuse, RZ ;  /* 0x00000018131c7223 */ /* 0x081fe200000000ff */
[----:B---3--:R-:W-:-:S04]  /*2f90*/  FFMA R20, R20, R24, RZ ;  /* 0x0000001814147223 */ /* 0x008fc800000000ff */
[----:B------:R0:W-:Y:S01]  /*2fa0*/  STS [R23], R28 ;  /* 0x0000001c17007388 */ /* 0x0001e20000000800 */
[----:B----4-:R-:W-:-:S03]  /*2fb0*/  FFMA R30, R21, R24, RZ ;  /* 0x00000018151e7223 */ /* 0x010fc600000000ff */
[----:B------:R0:W-:Y:S01]  /*2fc0*/  STS [R23+0x80], R20 ;  /* 0x0000801417007388 */ /* 0x0001e20000000800 */
[----:B-----5:R-:W-:-:S03]  /*2fd0*/  FFMA R22, R22, R24, RZ ;  /* 0x0000001816167223 */ /* 0x020fc600000000ff */
[----:B------:R0:W-:Y:S04]  /*2fe0*/  STS [R23+0x100], R30 ;  /* 0x0001001e17007388 */ /* 0x0001e80000000800 */
[----:B------:R0:W-:Y:S01]  /*2ff0*/  STS [R23+0x180], R22 ;  /* 0x0001801617007388 */ /* 0x0001e20000000800 */
[----:B------:R-:W-:Y:S05]  /*3000*/  @!P0 BRA `(.L_x_43) ;  /* 0xfffffffc00bc8947 */ /* 0x000fea000383ffff */
.L_x_32:
[----:B------:R-:W-:Y:S05]  /*3010*/  BSYNC.RECONVERGENT B0 ;  /* 0x0000000000007941 */ /* 0x000fea0003800200 */
.L_x_31:
[----:B------:R-:W-:Y:S01]  /*3020*/  BAR.SYNC.DEFER_BLOCKING 0x0 ;  /* 0x0000000000007b1d */ /* 0x000fe20000010000 */
[----:B------:R-:W-:-:S05]  /*3030*/  UIADD3 UR20, UPT, UPT, UR20, -0x20, URZ ;  /* 0xffffffe014147890 */ /* 0x000fca000fffe0ff */
[----:B------:R-:W-:Y:S07]  /*3040*/  BRA.U UP0, `(.L_x_44) ;  /* 0xffffffd900407547 */ /* 0x000fee000b83ffff */
.L_x_8:
[----:B------:R-:W4:Y:S02]  /*3050*/  LDC.64 R2, c[0x0][0x3a0] ;  /* 0x0000e800ff027b82 */ /* 0x000f240000000a00 */
[----:B----4-:R-:W-:-:S04]  /*3060*/  ISETP.GE.AND P0, PT, R0, R3, PT ;  /* 0x000000030000720c */ /* 0x010fc80003f06270 */
[----:B------:R-:W-:-:S13]  /*3070*/  ISETP.GE.OR P0, PT, R5, R2, P0 ;  /* 0x000000020500720c */ /* 0x000fda0000706670 */
[----:B------:R-:W-:Y:S05]  /*3080*/  @P0 EXIT ;  /* 0x000000000000094d */ /* 0x000fea0003800000 */
[----:B------:R-:W-:Y:S01]  /*3090*/  LOP3.LUT R2, RZ, R0, RZ, 0x33, !PT ;  /* 0x00000000ff027212 */ /* 0x000fe200078e33ff */
[----:B------:R-:W-:Y:S03]  /*30a0*/  BSSY.RECONVERGENT B0, `(.L_x_45) ;  /* 0x000001c000007945 */ /* 0x000fe60003800200 */
[----:B------:R-:W-:-:S04]  /*30b0*/  IADD3 R2, PT, PT, R2, R3, RZ ;  /* 0x0000000302027210 */ /* 0x000fc80007ffe0ff */
[C---:B01----:R-:W-:Y:S02]  /*30c0*/  LOP3.LUT R4, R2.reuse, 0x60, RZ, 0xc0, !PT ;  /* 0x0000006002047812 */ /* 0x043fe400078ec0ff */
[----:B------:R-:W-:Y:S02]  /*30d0*/  ISETP.GE.U32.AND P1, PT, R2, 0x60, PT ;  /* 0x000000600200780c */ /* 0x000fe40003f26070 */
[----:B------:R-:W-:-:S13]  /*30e0*/  ISETP.NE.AND P0, PT, R4, 0x60, PT ;  /* 0x000000600400780c */ /* 0x000fda0003f05270 */
[----:B------:R-:W-:Y:S05]  /*30f0*/  @!P0 BRA `(.L_x_46) ;  /* 0x0000000000588947 */ /* 0x000fea0003800000 */
[----:B------:R-:W0:Y:S01]  /*3100*/  S2UR UR5, SR_CgaCtaId ;  /* 0x00000000000579c3 */ /* 0x000e220000008800 */
[----:B------:R-:W-:Y:S01]  /*3110*/  LEA.HI R2, R2, 0x1, RZ, 0x1b ;  /* 0x0000000102027811 */ /* 0x000fe200078fd8ff */
[----:B------:R-:W-:Y:S01]  /*3120*/  UMOV UR4, 0x400 ;  /* 0x0000040000047882 */ /* 0x000fe20000000000 */
[--C-:B------:R-:W-:Y:S02]  /*3130*/  IMAD.IADD R6, R7, 0x1, R0.reuse ;  /* 0x0000000107067824 */ /* 0x100fe400078e0200 */
[C---:B------:R-:W-:Y:S01]  /*3140*/  SHF.L.U32 R4, R2.reuse, 0x5, RZ ;  /* 0x0000000502047819 */ /* 0x040fe200000006ff */
[----:B------:R-:W-:Y:S01]  /*3150*/  IMAD R13, R5, R3, R0 ;  /* 0x00000003050d7224 */ /* 0x000fe200078e0200 */
[----:B------:R-:W-:Y:S01]  /*3160*/  LOP3.LUT R2, R2, 0x3, RZ, 0xc0, !PT ;  /* 0x0000000302027812 */ /* 0x000fe200078ec0ff */
[----:B------:R-:W1:Y:S01]  /*3170*/  LDC.64 R10, c[0x0][0x398] ;  /* 0x0000e600ff0a7b82 */ /* 0x000e620000000a00 */
[----:B------:R-:W-:Y:S02]  /*3180*/  LOP3.LUT R9, R4, 0x60, RZ, 0xc0, !PT ;  /* 0x0000006004097812 */ /* 0x000fe400078ec0ff */
[----:B------:R-:W-:-:S02]  /*3190*/  IADD3 R4, PT, PT, -R2, RZ, RZ ;  /* 0x000000ff02047210 */ /* 0x000fc40007ffe1ff */
[----:B------:R-:W-:Y:S01]  /*31a0*/  IADD3 R0, PT, PT, R0, R9, RZ ;  /* 0x0000000900007210 */ /* 0x000fe20007ffe0ff */
[----:B0-----:R-:W-:-:S06]  /*31b0*/  ULEA UR4, UR5, UR4, 0x18 ;  /* 0x0000000405047291 */ /* 0x001fcc000f8ec0ff */
[----:B------:R-:W-:-:S07]  /*31c0*/  LEA R2, R6, UR4, 0x2 ;  /* 0x0000000406027c11 */ /* 0x000fce000f8e10ff */
.L_x_47:
[----:B0-----:R0:W4:Y:S01]  /*31d0*/  LDS R6, [R2] ;  /* 0x0000000002067984 */ /* 0x0011220000000800 */
[C---:B-1----:R-:W-:Y:S01]  /*31e0*/  IMAD.WIDE R8, R13.reuse, 0x2, R10 ;  /* 0x000000020d087825 */ /* 0x042fe200078e020a */
[----:B------:R-:W-:-:S03]  /*31f0*/  IADD3 R13, PT, PT, R13, 0x20, RZ ;  /* 0x000000200d0d7810 */ /* 0x000fc60007ffe0ff */
[----:B------:R-:W-:Y:S01]  /*3200*/  VIADD R4, R4, 0x1 ;  /* 0x0000000104047836 */ /* 0x000fe20000000000 */
[----:B0-----:R-:W-:-:S04]  /*3210*/  IADD3 R2, PT, PT, R2, 0x80, RZ ;  /* 0x0000008002027810 */ /* 0x001fc80007ffe0ff */
[----:B------:R-:W-:Y:S02]  /*3220*/  ISETP.NE.AND P0, PT, R4, RZ, PT ;  /* 0x000000ff0400720c */ /* 0x000fe40003f05270 */
[----:B----4-:R-:W-:-:S05]  /*3230*/  F2FP.F16.F32.PACK_AB R6, RZ, R6 ;  /* 0x00000006ff06723e */ /* 0x010fca00000000ff */
[----:B------:R0:W-:Y:S06]  /*3240*/  STG.E.U16 desc[UR12][R8.64], R6 ;  /* 0x0000000608007986 */ /* 0x0001ec000c10150c */
[----:B------:R-:W-:Y:S05]  /*3250*/  @P0 BRA `(.L_x_47) ;  /* 0xfffffffc00dc0947 */ /* 0x000fea000383ffff */
.L_x_46:
[----:B------:R-:W-:Y:S05]  /*3260*/  BSYNC.RECONVERGENT B0 ;  /* 0x0000000000007941 */ /* 0x000fea0003800200 */
.L_x_45:
[----:B------:R-:W-:Y:S05]  /*3270*/  @!P1 EXIT ;  /* 0x000000000000994d */ /* 0x000fea0003800000 */
[----:B------:R-:W1:Y:S01]  /*3280*/  S2UR UR7, SR_CgaCtaId ;  /* 0x00000000000779c3 */ /* 0x000e620000008800 */
[----:B------:R-:W4:Y:S01]  /*3290*/  LDCU.64 UR4, c[0x0][0x398] ;  /* 0x00007300ff0477ac */ /* 0x000f220008000a00 */
[--C-:B------:R-:W-:Y:S01]  /*32a0*/  IMAD.IADD R2, R3, 0x1, -R0.reuse ;  /* 0x0000000103027824 */ /* 0x100fe200078e0a00 */
[----:B------:R-:W-:Y:S01]  /*32b0*/  IADD3 R7, PT, PT, R7, R0, RZ ;  /* 0x0000000007077210 */ /* 0x000fe20007ffe0ff */
[----:B------:R-:W-:Y:S01]  /*32c0*/  BSSY.RECONVERGENT B0, `(.L_x_48) ;  /* 0x000004c000007945 */ /* 0x000fe20003800200 */
[----:B------:R-:W-:Y:S01]  /*32d0*/  UMOV UR6, 0x400 ;  /* 0x0000040000067882 */ /* 0x000fe20000000000 */
[----:B------:R-:W-:Y:S01]  /*32e0*/  IMAD R11, R5, R3, R0 ;  /* 0x00000003050b7224 */ /* 0x000fe200078e0200 */
[----:B------:R-:W-:Y:S02]  /*32f0*/  ISETP.GT.AND P1, PT, R2, 0x180, PT ;  /* 0x000001800200780c */ /* 0x000fe40003f24270 */
[----:B------:R-:W-:Y:S01]  /*3300*/  PLOP3.LUT P0, PT, PT, PT, PT, 0x80, 0x8 ;  /* 0x000000000008781c */ /* 0x000fe20003f0f070 */
[----:B----4-:R-:W-:-:S04]  /*3310*/  UIADD3 UR4, UP0, UPT, UR4, 0x80, URZ ;  /* 0x0000008004047890 */ /* 0x010fc8000ff1e0ff */
[----:B------:R-:W-:Y:S02]  /*3320*/  UIADD3.X UR5, UPT, UPT, URZ, UR5, URZ, UP0, !UPT ;  /* 0x00000005ff057290 */ /* 0x000fe400087fe4ff */
[----:B-1----:R-:W-:Y:S01]  /*3330*/  ULEA UR6, UR7, UR6, 0x18 ;  /* 0x0000000607067291 */ /* 0x002fe2000f8ec0ff */
[----:B0-----:R-:W-:-:S05]  /*3340*/  MOV R6, UR4 ;  /* 0x0000000400067c02 */ /* 0x001fca0008000f00 */
[----:B------:R-:W-:Y:S01]  /*3350*/  LEA R2, R7, UR6, 0x2 ;  /* 0x0000000607027c11 */ /* 0x000fe2000f8e10ff */
[----:B------:R-:W-:-:S03]  /*3360*/  IMAD.U32 R7, RZ, RZ, UR5 ;  /* 0x00000005ff077e24 */ /* 0x000fc6000f8e00ff */
[----:B------:R-:W-:Y:S01]  /*3370*/  IADD3 R2, PT, PT, R2, 0x100, RZ ;  /* 0x0000010002027810 */ /* 0x000fe20007ffe0ff */
[----:B------:R-:W-:Y:S06]  /*3380*/  @!P1 BRA `(.L_x_49) ;  /* 0x0000000000fc9947 */ /* 0x000fec0003800000 */
[----:B------:R-:W-:Y:S02]  /*3390*/  PLOP3.LUT P0, PT, PT, PT, PT, 0x8, 0x80 ;  /* 0x000000000080781c */ /* 0x000fe40003f0e170 */
[----:B------:R-:W-:-:S11]  /*33a0*/  IADD3 R13, PT, PT, R3, -0x180, RZ ;  /* 0xfffffe80030d7810 */ /* 0x000fd60007ffe0ff */
.L_x_50:
[----:B0--3--:R-:W0:Y:S01]  /*33b0*/  LDS R15, [R2] ;  /* 0x00000000020f7984 */ /* 0x009e220000000800 */
[----:B------:R-:W-:-:S03]  /*33c0*/  VIADD R0, R0, 0x200 ;  /* 0x0000020000007836 */ /* 0x000fc60000000000 */
[----:B------:R-:W1:Y:S02]  /*33d0*/  LDS R4, [R2+-0x100] ;  /* 0xffff000002047984 */ /* 0x000e640000000800 */
[----:B------:R-:W-:Y:S02]  /*33e0*/  ISETP.GE.AND P1, PT, R0, R13, PT ;  /* 0x0000000d0000720c */ /* 0x000fe40003f26270 */
[----:B------:R-:W3:Y:S04]  /*33f0*/  LDS R9, [R2+-0x80] ;  /* 0xffff800002097984 */ /* 0x000ee80000000800 */
[----:B------:R-:W4:Y:S04]  /*3400*/  LDS R19, [R2+0x80] ;  /* 0x0000800002137984 */ /* 0x000f280000000800 */
[----:B------:R-:W5:Y:S04]  /*3410*/  LDS R20, [R2+0x100] ;  /* 0x0001000002147984 */ /* 0x000f680000000800 */
[----:B------:R-:W5:Y:S04]  /*3420*/  LDS R21, [R2+0x180] ;  /* 0x0001800002157984 */ /* 0x000f680000000800 */
[----:B------:R-:W5:Y:S04]  /*3430*/  LDS R22, [R2+0x200] ;  /* 0x0002000002167984 */ /* 0x000f680000000800 */
[----:B------:R-:W5:Y:S04]  /*3440*/  LDS R23, [R2+0x280] ;  /* 0x0002800002177984 */ /* 0x000f680000000800 */
[----:B------:R-:W5:Y:S04]  /*3450*/  LDS R24, [R2+0x300] ;  /* 0x0003000002187984 */ /* 0x000f680000000800 */
[----:B------:R-:W5:Y:S04]  /*3460*/  LDS R25, [R2+0x380] ;  /* 0x0003800002197984 */ /* 0x000f680000000800 */
[----:B------:R-:W5:Y:S01]  /*3470*/  LDS R26, [R2+0x400] ;  /* 0x00040000021a7984 */ /* 0x000f620000000800 */
[----:B0-----:R-:W-:-:S03]  /*3480*/  F2FP.F16.F32.PACK_AB R15, RZ, R15 ;  /* 0x0000000fff0f723e */ /* 0x001fc600000000ff */
[----:B--2---:R-:W0:Y:S01]  /*3490*/  LDS R18, [R2+0x480] ;  /* 0x0004800002127984 */ /* 0x004e220000000800 */
[----:B-1----:R-:W-:Y:S01]  /*34a0*/  F2FP.F16.F32.PACK_AB R8, RZ, R4 ;  /* 0x00000004ff08723e */ /* 0x002fe200000000ff */
[----:B------:R-:W-:Y:S01]  /*34b0*/  IMAD.WIDE R4, R11, 0x2, R6 ;  /* 0x000000020b047825 */ /* 0x000fe200078e0206 */
[----:B------:R-:W-:Y:S01]  /*34c0*/  PRMT R27, R15, 0x7610, R27 ;  /* 0x000076100f1b7816 */ /* 0x000fe2000000001b */
[----:B------:R-:W1:Y:S01]  /*34d0*/  LDS R17, [R2+0x500] ;  /* 0x0005000002117984 */ /* 0x000e620000000800 */
[----:B---3--:R-:W-:Y:S01]  /*34e0*/  F2FP.F16.F32.PACK_AB R14, RZ, R9 ;  /* 0x00000009ff0e723e */ /* 0x008fe200000000ff */
[C---:B------:R-:W-:Y:S01]  /*34f0*/  VIADD R9, R11.reuse, 0x80 ;  /* 0x000000800b097836 */ /* 0x040fe20000000000 */
[----:B------:R-:W-:Y:S01]  /*3500*/  IADD3 R15, PT, PT, R11, 0x100, RZ ;  /* 0x000001000b0f7810 */ /* 0x000fe20007ffe0ff */
[----:B------:R-:W2:Y:S01]  /*3510*/  LDS R16, [R2+0x580] ;  /* 0x0005800002107984 */ /* 0x000ea20000000800 */
[----:B----4-:R-:W-:-:S03]  /*3520*/  F2FP.F16.F32.PACK_AB R19, RZ, R19 ;  /* 0x00000013ff13723e */ /* 0x010fc600000000ff */
[----:B------:R-:W3:Y:S01]  /*3530*/  LDS R12, [R2+0x600] ;  /* 0x00060000020c7984 */ /* 0x000ee20000000800 */
[----:B-----5:R-:W-:-:S03]  /*3540*/  F2FP.F16.F32.PACK_AB R20, RZ, R20 ;  /* 0x00000014ff14723e */ /* 0x020fc600000000ff */
[----:B------:R4:W5:Y:S01]  /*3550*/  LDS R10, [R2+0x680] ;  /* 0x00068000020a7984 */ /* 0x0009620000000800 */
[----:B------:R-:W-:-:S03]  /*3560*/  F2FP.F16.F32.PACK_AB R21, RZ, R21 ;  /* 0x00000015ff15723e */ /* 0x000fc600000000ff */
[----:B------:R4:W-:Y:S01]  /*3570*/  STG.E.U16 desc[UR12][R4.64+-0x80], R8 ;  /* 0xffff800804007986 */ /* 0x0009e2000c10150c */
[----:B------:R-:W-:-:S03]  /*3580*/  F2FP.F16.F32.PACK_AB R22, RZ, R22 ;  /* 0x00000016ff16723e */ /* 0x000fc600000000ff */
[----:B------:R0:W-:Y:S01]  /*3590*/  STG.E.U16 desc[UR12][R4.64+-0x40], R14 ;  /* 0xffffc00e04007986 */ /* 0x0001e2000c10150c */
[----:B------:R-:W-:Y:S02]  /*35a0*/  F2FP.F16.F32.PACK_AB R23, RZ, R23 ;  /* 0x00000017ff17723e */ /* 0x000fe400000000ff */
[----:B----4-:R-:W-:Y:S01]  /*35b0*/  IADD3 R2, PT, PT, R2, 0x800, RZ ;  /* 0x0000080002027810 */ /* 0x010fe20007ffe0ff */
[----:B------:R-:W-:Y:S01]  /*35c0*/  STG.E.U16 desc[UR12][R4.64], R27 ;  /* 0x0000001b04007986 */ /* 0x000fe2000c10150c */
[----:B------:R-:W-:-:S03]  /*35d0*/  F2FP.F16.F32.PACK_AB R24, RZ, R24 ;  /* 0x00000018ff18723e */ /* 0x000fc600000000ff */
[----:B------:R4:W-:Y:S01]  /*35e0*/  STG.E.U16 desc[UR12][R4.64+0x40], R19 ;  /* 0x0000401304007986 */ /* 0x0009e2000c10150c */
[--C-:B------:R-:W-:Y:S01]  /*35f0*/  IMAD.WIDE R8, R9, 0x2, R6.reuse ;  /* 0x0000000209087825 */ /* 0x100fe200078e0206 */
[----:B------:R-:W-:Y:S02]  /*3600*/  F2FP.F16.F32.PACK_AB R25, RZ, R25 ;  /* 0x00000019ff19723e */ /* 0x000fe400000000ff */
[----:B------:R-:W-:Y:S01]  /*3610*/  F2FP.F16.F32.PACK_AB R26, RZ, R26 ;  /* 0x0000001aff1a723e */ /* 0x000fe200000000ff */
[----:B0-----:R-:W-:Y:S01]  /*3620*/  IMAD.WIDE R14, R15, 0x2, R6 ;  /* 0x000000020f0e7825 */ /* 0x001fe200078e0206 */
[----:B------:R0:W-:Y:S01]  /*3630*/  STG.E.U16 desc[UR12][R8.64+-0x80], R20 ;  /* 0xffff801408007986 */ /* 0x0001e2000c10150c */
[----:B------:R-:W-:-:S03]  /*3640*/  F2FP.F16.F32.PACK_AB R18, RZ, R18 ;  /* 0x00000012ff12723e */ /* 0x000fc600000000ff */
[----:B------:R0:W-:Y:S01]  /*3650*/  STG.E.U16 desc[UR12][R8.64+-0x40], R21 ;  /* 0xffffc01508007986 */ /* 0x0001e2000c10150c */
[----:B----4-:R-:W-:Y:S02]  /*3660*/  IADD3 R5, PT, PT, R11, 0x180, RZ ;  /* 0x000001800b057810 */ /* 0x010fe40007ffe0ff */
[----:B-1----:R-:W-:Y:S01]  /*3670*/  F2FP.F16.F32.PACK_AB R17, RZ, R17 ;  /* 0x00000011ff11723e */ /* 0x002fe200000000ff */
[----:B------:R0:W-:Y:S01]  /*3680*/  STG.E.U16 desc[UR12][R8.64], R22 ;  /* 0x0000001608007986 */ /* 0x0001e2000c10150c */
[----:B--2---:R-:W-:Y:S01]  /*3690*/  F2FP.F16.F32.PACK_AB R16, RZ, R16 ;  /* 0x00000010ff10723e */ /* 0x004fe200000000ff */
[----:B------:R-:W-:Y:S01]  /*36a0*/  IMAD.WIDE R4, R5, 0x2, R6 ;  /* 0x0000000205047825 */ /* 0x000fe200078e0206 */
[----:B------:R-:W-:Y:S01]  /*36b0*/  IADD3 R11, PT, PT, R11, 0x200, RZ ;  /* 0x000002000b0b7810 */ /* 0x000fe20007ffe0ff */
[----:B------:R0:W-:Y:S01]  /*36c0*/  STG.E.U16 desc[UR12][R8.64+0x40], R23 ;  /* 0x0000401708007986 */ /* 0x0001e2000c10150c */
[----:B---3--:R-:W-:-:S03]  /*36d0*/  F2FP.F16.F32.PACK_AB R12, RZ, R12 ;  /* 0x0000000cff0c723e */ /* 0x008fc600000000ff */
[----:B------:R0:W-:Y:S01]  /*36e0*/  STG.E.U16 desc[UR12][R14.64+-0x80], R24 ;  /* 0xffff80180e007986 */ /* 0x0001e2000c10150c */
[----:B-----5:R-:W-:-:S03]  /*36f0*/  F2FP.F16.F32.PACK_AB R10, RZ, R10 ;  /* 0x0000000aff0a723e */ /* 0x020fc600000000ff */
[----:B------:R0:W-:Y:S04]  /*3700*/  STG.E.U16 desc[UR12][R14.64+-0x40], R25 ;  /* 0xffffc0190e007986 */ /* 0x0001e8000c10150c */
[----:B------:R0:W-:Y:S04]  /*3710*/  STG.E.U16 desc[UR12][R14.64], R26 ;  /* 0x0000001a0e007986 */ /* 0x0001e8000c10150c */
[----:B------:R0:W-:Y:S04]  /*3720*/  STG.E.U16 desc[UR12][R14.64+0x40], R18 ;  /* 0x000040120e007986 */ /* 0x0001e8000c10150c */
[----:B------:R0:W-:Y:S04]  /*3730*/  STG.E.U16 desc[UR12][R4.64+-0x80], R17 ;  /* 0xffff801104007986 */ /* 0x0001e8000c10150c */
[----:B------:R0:W-:Y:S04]  /*3740*/  STG.E.U16 desc[UR12][R4.64+-0x40], R16 ;  /* 0xffffc01004007986 */ /* 0x0001e8000c10150c */
[----:B------:R0:W-:Y:S04]  /*3750*/  STG.E.U16 desc[UR12][R4.64], R12 ;  /* 0x0000000c04007986 */ /* 0x0001e8000c10150c */
[----:B------:R0:W-:Y:S01]  /*3760*/  STG.E.U16 desc[UR12][R4.64+0x40], R10 ;  /* 0x0000400a04007986 */ /* 0x0001e2000c10150c */
[----:B------:R-:W-:Y:S05]  /*3770*/  @!P1 BRA `(.L_x_50) ;  /* 0xfffffffc000c9947 */ /* 0x000fea000383ffff */
.L_x_49:
[----:B------:R-:W-:Y:S05]  /*3780*/  BSYNC.RECONVERGENT B0 ;  /* 0x0000000000007941 */ /* 0x000fea0003800200 */
.L_x_48:
[----:B0-----:R-:W-:Y:S01]  /*3790*/  IMAD.IADD R4, R3, 0x1, -R0 ;  /* 0x0000000103047824 */ /* 0x001fe200078e0a00 */
[----:B------:R-:W-:Y:S04]  /*37a0*/  BSSY.RECONVERGENT B0, `(.L_x_51) ;  /* 0x0000024000007945 */ /* 0x000fe80003800200 */
[----:B------:R-:W-:-:S13]  /*37b0*/  ISETP.GT.AND P1, PT, R4, 0x80, PT ;  /* 0x000000800400780c */ /* 0x000fda0003f24270 */
[----:B------:R-:W-:Y:S05]  /*37c0*/  @!P1 BRA `(.L_x_52) ;  /* 0x0000000000849947 */ /* 0x000fea0003800000 */
[----:B------:R-:W0:Y:S01]  /*37d0*/  LDS R5, [R2+-0x80] ;  /* 0xffff800002057984 */ /* 0x000e220000000800 */
[----:B------:R-:W-:Y:S02]  /*37e0*/  PLOP3.LUT P0, PT, PT, PT, PT, 0x8, 0x80 ;  /* 0x000000000080781c */ /* 0x000fe40003f0e170 */
[----:B------:R-:W-:Y:S01]  /*37f0*/  IADD3 R0, PT, PT, R0, 0x100, RZ ;  /* 0x0000010000007810 */ /* 0x000fe20007ffe0ff */
[----:B------:R-:W1:Y:S04]  /*3800*/  LDS R4, [R2+-0x100] ;  /* 0xffff000002047984 */ /* 0x000e680000000800 */
[----:B------:R-:W4:Y:S04]  /*3810*/  LDS R10, [R2] ;  /* 0x00000000020a7984 */ /* 0x000f280000000800 */
[----:B------:R-:W5:Y:S04]  /*3820*/  LDS R12, [R2+0x80] ;  /* 0x00008000020c7984 */ /* 0x000f680000000800 */
[----:B------:R-:W5:Y:S04]  /*3830*/  LDS R13, [R2+0x100] ;  /* 0x00010000020d7984 */ /* 0x000f680000000800 */
[----:B--2---:R-:W2:Y:S04]  /*3840*/  LDS R14, [R2+0x180] ;  /* 0x00018000020e7984 */ /* 0x004ea80000000800 */
[----:B---3--:R-:W3:Y:S04]  /*3850*/  LDS R15, [R2+0x200] ;  /* 0x00020000020f7984 */ /* 0x008ee80000000800 */
[----:B------:R0:W3:Y:S02]  /*3860*/  LDS R16, [R2+0x280] ;  /* 0x0002800002107984 */ /* 0x0000e40000000800 */
[----:B0-----:R-:W-:-:S02]  /*3870*/  IADD3 R2, PT, PT, R2, 0x400, RZ ;  /* 0x0000040002027810 */ /* 0x001fc40007ffe0ff */
[----:B------:R-:W-:-:S04]  /*3880*/  F2FP.F16.F32.PACK_AB R9, RZ, R5 ;  /* 0x00000005ff09723e */ /* 0x000fc800000000ff */
[----:B------:R-:W-:Y:S02]  /*3890*/  PRMT R18, R9, 0x7610, R18 ;  /* 0x0000761009127816 */ /* 0x000fe40000000012 */
[----:B-1----:R-:W-:Y:S01]  /*38a0*/  F2FP.F16.F32.PACK_AB R8, RZ, R4 ;  /* 0x00000004ff08723e */ /* 0x002fe200000000ff */
[C---:B------:R-:W-:Y:S01]  /*38b0*/  IMAD.WIDE R4, R11.reuse, 0x2, R6 ;  /* 0x000000020b047825 */ /* 0x040fe200078e0206 */
[C---:B------:R-:W-:Y:S02]  /*38c0*/  IADD3 R9, PT, PT, R11.reuse, 0x80, RZ ;  /* 0x000000800b097810 */ /* 0x040fe40007ffe0ff */
[----:B----4-:R-:W-:Y:S01]  /*38d0*/  F2FP.F16.F32.PACK_AB R10, RZ, R10 ;  /* 0x0000000aff0a723e */ /* 0x010fe200000000ff */
[----:B------:R-:W-:Y:S01]  /*38e0*/  VIADD R11, R11, 0x100 ;  /* 0x000001000b0b7836 */ /* 0x000fe20000000000 */
[----:B------:R-:W-:Y:S01]  /*38f0*/  PRMT R17, R8, 0x7610, R17 ;  /* 0x0000761008117816 */ /* 0x000fe20000000011 */
[----:B------:R-:W-:Y:S01]  /*3900*/  IMAD.WIDE R8, R9, 0x2, R6 ;  /* 0x0000000209087825 */ /* 0x000fe200078e0206 */
[----:B-----5:R-:W-:Y:S01]  /*3910*/  F2FP.F16.F32.PACK_AB R12, RZ, R12 ;  /* 0x0000000cff0c723e */ /* 0x020fe200000000ff */
[----:B------:R0:W-:Y:S01]  /*3920*/  STG.E.U16 desc[UR12][R4.64+-0x40], R18 ;  /* 0xffffc01204007986 */ /* 0x0001e2000c10150c */
[----:B------:R-:W-:-:S03]  /*3930*/  F2FP.F16.F32.PACK_AB R13, RZ, R13 ;  /* 0x0000000dff0d723e */ /* 0x000fc600000000ff */
[----:B------:R0:W-:Y:S01]  /*3940*/  STG.E.U16 desc[UR12][R4.64+-0x80], R17 ;  /* 0xffff801104007986 */ /* 0x0001e2000c10150c */
[----:B--2---:R-:W-:-:S03]  /*3950*/  F2FP.F16.F32.PACK_AB R14, RZ, R14 ;  /* 0x0000000eff0e723e */ /* 0x004fc600000000ff */
[----:B------:R0:W-:Y:S01]  /*3960*/  STG.E.U16 desc[UR12][R4.64], R10 ;  /* 0x0000000a04007986 */ /* 0x0001e2000c10150c */
[----:B---3--:R-:W-:-:S03]  /*3970*/  F2FP.F16.F32.PACK_AB R15, RZ, R15 ;  /* 0x0000000fff0f723e */ /* 0x008fc600000000ff */
[----:B------:R0:W-:Y:S01]  /*3980*/  STG.E.U16 desc[UR12][R4.64+0x40], R12 ;  /* 0x0000400c04007986 */ /* 0x0001e2000c10150c */
[----:B------:R-:W-:-:S03]  /*3990*/  F2FP.F16.F32.PACK_AB R16, RZ, R16 ;  /* 0x00000010ff10723e */ /* 0x000fc600000000ff */
[----:B------:R0:W-:Y:S04]  /*39a0*/  STG.E.U16 desc[UR12][R8.64+-0x80], R13 ;  /* 0xffff800d08007986 */ /* 0x0001e8000c10150c */
[----:B------:R0:W-:Y:S04]  /*39b0*/  STG.E.U16 desc[UR12][R8.64+-0x40], R14 ;  /* 0xffffc00e08007986 */ /* 0x0001e8000c10150c */
[----:B------:R0:W-:Y:S04]  /*39c0*/  STG.E.U16 desc[UR12][R8.64], R15 ;  /* 0x0000000f08007986 */ /* 0x0001e8000c10150c */
[----:B------:R0:W-:Y:S02]  /*39d0*/  STG.E.U16 desc[UR12][R8.64+0x40], R16 ;  /* 0x0000401008007986 */ /* 0x0001e4000c10150c */
.L_x_52:
[----:B------:R-:W-:Y:S05]  /*39e0*/  BSYNC.RECONVERGENT B0 ;  /* 0x0000000000007941 */ /* 0x000fea0003800200 */
.L_x_51:
[----:B------:R-:W-:-:S13]  /*39f0*/  ISETP.LT.OR P0, PT, R0, R3, P0 ;  /* 0x000000030000720c */ /* 0x000fda0000701670 */
[----:B------:R-:W-:Y:S05]  /*3a00*/  @!P0 EXIT ;  /* 0x000000000000894d */ /* 0x000fea0003800000 */
[----:B------:R-:W1:Y:S01]  /*3a10*/  LDS R0, [R2+-0x100] ;  /* 0xffff000002007984 */ /* 0x000e620000000800 */
[----:B------:R-:W-:-:S03]  /*3a20*/  IMAD.WIDE R6, R11, 0x2, R6 ;  /* 0x000000020b067825 */ /* 0x000fc600078e0206 */
[----:B------:R-:W4:Y:S04]  /*3a30*/  LDS R3, [R2+-0x80] ;  /* 0xffff800002037984 */ /* 0x000f280000000800 */
[----:B0-----:R-:W0:Y:S04]  /*3a40*/  LDS R4, [R2] ;  /* 0x0000000002047984 */ /* 0x001e280000000800 */
[----:B------:R-:W5:Y:S01]  /*3a50*/  LDS R5, [R2+0x80] ;  /* 0x0000800002057984 */ /* 0x000f620000000800 */
[----:B-1----:R-:W-:Y:S02]  /*3a60*/  F2FP.F16.F32.PACK_AB R0, RZ, R0 ;  /* 0x00000000ff00723e */ /* 0x002fe400000000ff */
[----:B----4-:R-:W-:-:S03]  /*3a70*/  F2FP.F16.F32.PACK_AB R3, RZ, R3 ;  /* 0x00000003ff03723e */ /* 0x010fc600000000ff */
[----:B------:R-:W-:Y:S01]  /*3a80*/  STG.E.U16 desc[UR12][R6.64+-0x80], R0 ;  /* 0xffff800006007986 */ /* 0x000fe2000c10150c */
[----:B0-----:R-:W-:-:S03]  /*3a90*/  F2FP.F16.F32.PACK_AB R4, RZ, R4 ;  /* 0x00000004ff04723e */ /* 0x001fc600000000ff */
[----:B------:R-:W-:Y:S01]  /*3aa0*/  STG.E.U16 desc[UR12][R6.64+-0x40], R3 ;  /* 0xffffc00306007986 */ /* 0x000fe2000c10150c */
[----:B-----5:R-:W-:-:S03]  /*3ab0*/  F2FP.F16.F32.PACK_AB R5, RZ, R5 ;  /* 0x00000005ff05723e */ /* 0x020fc600000000ff */
[----:B------:R-:W-:Y:S04]  /*3ac0*/  STG.E.U16 desc[UR12][R6.64], R4 ;  /* 0x0000000406007986 */ /* 0x000fe8000c10150c */
[----:B------:R-:W-:Y:S01]  /*3ad0*/  STG.E.U16 desc[UR12][R6.64+0x40], R5 ;  /* 0x0000400506007986 */ /* 0x000fe2000c10150c */
[----:B------:R-:W-:Y:S05]  /*3ae0*/  EXIT ;  /* 0x000000000000794d */ /* 0x000fea0003800000 */
        .weak           $__internal_0_$__cuda_sm3x_div_rn_noftz_f32_slowpath
        .type           $__internal_0_$__cuda_sm3x_div_rn_noftz_f32_slowpath,@function
        .size           $__internal_0_$__cuda_sm3x_div_rn_noftz_f32_slowpath,(.L_x_65 - $__internal_0_$__cuda_sm3x_div_rn_noftz_f32_slowpath)
$__internal_0_$__cuda_sm3x_div_rn_noftz_f32_slowpath:
[----:B------:R-:W-:Y:S01]  /*3af0*/  SHF.R.U32.HI R23, RZ, 0x17, R20 ;  /* 0x00000017ff177819 */ /* 0x000fe20000011614 */
[----:B------:R-:W-:Y:S01]  /*3b00*/  BSSY.RECONVERGENT B1, `(.L_x_53) ;  /* 0x0000062000017945 */ /* 0x000fe20003800200 */
[----:B------:R-:W-:Y:S02]  /*3b10*/  SHF.R.U32.HI R21, RZ, 0x17, R19 ;  /* 0x00000017ff157819 */ /* 0x000fe40000011613 */
[----:B------:R-:W-:Y:S02]  /*3b20*/  LOP3.LUT R29, R23, 0xff, RZ, 0xc0, !PT ;  /* 0x000000ff171d7812 */ /* 0x000fe400078ec0ff */
[----:B------:R-:W-:Y:S02]  /*3b30*/  LOP3.LUT R27, R21, 0xff, RZ, 0xc0, !PT ;  /* 0x000000ff151b7812 */ /* 0x000fe400078ec0ff */
[----:B------:R-:W-:-:S03]  /*3b40*/  IADD3 R25, PT, PT, R29, -0x1, RZ ;  /* 0xffffffff1d197810 */ /* 0x000fc60007ffe0ff */
[----:B------:R-:W-:Y:S01]  /*3b50*/  VIADD R23, R27, 0xffffffff ;  /* 0xffffffff1b177836 */ /* 0x000fe20000000000 */
[----:B------:R-:W-:-:S04]  /*3b60*/  ISETP.GT.U32.AND P0, PT, R25, 0xfd, PT ;  /* 0x000000fd1900780c */ /* 0x000fc80003f04070 */
[----:B------:R-:W-:-:S13]  /*3b70*/  ISETP.GT.U32.OR P0, PT, R23, 0xfd, P0 ;  /* 0x000000fd1700780c */ /* 0x000fda0000704470 */
[----:B------:R-:W-:Y:S01]  /*3b80*/  @!P0 MOV R21, RZ ;  /* 0x000000ff00158202 */ /* 0x000fe20000000f00 */
[----:B------:R-:W-:Y:S06]  /*3b90*/  @!P0 BRA `(.L_x_54) ;  /* 0x00000000005c8947 */ /* 0x000fec0003800000 */
[----:B------:R-:W-:Y:S02]  /*3ba0*/  FSETP.GTU.FTZ.AND P0, PT, |R19|, +INF , PT ;  /* 0x7f8000001300780b */ /* 0x000fe40003f1c200 */
[----:B------:R-:W-:-:S04]  /*3bb0*/  FSETP.GTU.FTZ.AND P1, PT, |R20|, +INF , PT ;  /* 0x7f8000001400780b */ /* 0x000fc80003f3c200 */
[----:B------:R-:W-:-:S13]  /*3bc0*/  PLOP3.LUT P0, PT, P0, P1, PT, 0xf8, 0x8f ;  /* 0x00000000008f781c */ /* 0x000fda0000703f70 */
[----:B------:R-:W-:Y:S05]  /*3bd0*/  @P0 BRA `(.L_x_55) ;  /* 0x00000004004c0947 */ /* 0x000fea0003800000 */
[----:B------:R-:W-:-:S13]  /*3be0*/  LOP3.LUT P0, RZ, R20, 0x7fffffff, R19, 0xc8, !PT ;  /* 0x7fffffff14ff7812 */ /* 0x000fda000780c813 */
[----:B------:R-:W-:Y:S05]  /*3bf0*/  @!P0 BRA `(.L_x_56) ;  /* 0x00000004003c8947 */ /* 0x000fea0003800000 */
[C---:B------:R-:W-:Y:S02]  /*3c00*/  FSETP.NEU.FTZ.AND P4, PT, |R19|.reuse, +INF , PT ;  /* 0x7f8000001300780b */ /* 0x040fe40003f9d200 */
[----:B------:R-:W-:Y:S02]  /*3c10*/  FSETP.NEU.FTZ.AND P1, PT, |R20|, +INF , PT ;  /* 0x7f8000001400780b */ /* 0x000fe40003f3d200 */
[----:B------:R-:W-:-:S11]  /*3c20*/  FSETP.NEU.FTZ.AND P0, PT, |R19|, +INF , PT ;  /* 0x7f8000001300780b */ /* 0x000fd60003f1d200 */
[----:B------:R-:W-:Y:S05]  /*3c30*/  @!P1 BRA !P4, `(.L_x_56) ;  /* 0x00000004002c9947 */ /* 0x000fea0006000000 */
[----:B------:R-:W-:-:S04]  /*3c40*/  LOP3.LUT P4, RZ, R19, 0x7fffffff, RZ, 0xc0, !PT ;  /* 0x7fffffff13ff7812 */ /* 0x000fc8000788c0ff */
[----:B------:R-:W-:-:S13]  /*3c50*/  PLOP3.LUT P1, PT, P1, P4, PT, 0x2f, 0xf2 ;  /* 0x0000000000f2781c */ /* 0x000fda0000f28577 */
[----:B------:R-:W-:Y:S05]  /*3c60*/  @P1 BRA `(.L_x_57) ;  /* 0x0000000400181947 */ /* 0x000fea0003800000 */
[----:B------:R-:W-:-:S04]  /*3c70*/  LOP3.LUT P1, RZ, R20, 0x7fffffff, RZ, 0xc0, !PT ;  /* 0x7fffffff14ff7812 */ /* 0x000fc8000782c0ff */
[----:B------:R-:W-:-:S13]  /*3c80*/  PLOP3.LUT P0, PT, P0, P1, PT, 0x2f, 0xf2 ;  /* 0x0000000000f2781c */ /* 0x000fda0000702577 */
[----:B------:R-:W-:Y:S05]  /*3c90*/  @P0 BRA `(.L_x_58) ;  /* 0x0000000400000947 */ /* 0x000fea0003800000 */
[----:B------:R-:W-:Y:S02]  /*3ca0*/  ISETP.GE.AND P0, PT, R23, RZ, PT ;  /* 0x000000ff1700720c */ /* 0x000fe40003f06270 */
[----:B------:R-:W-:-:S11]  /*3cb0*/  ISETP.GE.AND P1, PT, R25, RZ, PT ;  /* 0x000000ff1900720c */ /* 0x000fd60003f26270 */
[----:B------:R-:W-:Y:S01]  /*3cc0*/  @P0 MOV R21, RZ ;  /* 0x000000ff00150202 */ /* 0x000fe20000000f00 */
[----:B------:R-:W-:Y:S02]  /*3cd0*/  @!P0 IMAD.MOV.U32 R21, RZ, RZ, -0x40 ;  /* 0xffffffc0ff158424 */ /* 0x000fe400078e00ff */
[----:B------:R-:W-:Y:S01]  /*3ce0*/  @!P0 FFMA R19, R19, 1.84467440737095516160e+19, RZ ;  /* 0x5f80000013138823 */ /* 0x000fe200000000ff */
[----:B------:R-:W-:Y:S02]  /*3cf0*/  @!P1 FFMA R20, R20, 1.84467440737095516160e+19, RZ ;  /* 0x5f80000014149823 */ /* 0x000fe400000000ff */
[----:B------:R-:W-:-:S07]  /*3d00*/  @!P1 IADD3 R21, PT, PT, R21, 0x40, RZ ;  /* 0x0000004015159810 */ /* 0x000fce0007ffe0ff */
.L_x_54:
[----:B------:R-:W-:Y:S01]  /*3d10*/  LEA R23, R29, 0xc0800000, 0x17 ;  /* 0xc08000001d177811 */ /* 0x000fe200078eb8ff */
[----:B------:R-:W-:Y:S03]  /*3d20*/  BSSY.RECONVERGENT B2, `(.L_x_59) ;  /* 0x0000036000027945 */ /* 0x000fe60003800200 */
[----:B------:R-:W-:Y:S01]  /*3d30*/  IADD3 R23, PT, PT, -R23, R20, RZ ;  /* 0x0000001417177210 */ /* 0x000fe20007ffe1ff */
[----:B------:R-:W-:-:S03]  /*3d40*/  VIADD R20, R27, 0xffffff81 ;  /* 0xffffff811b147836 */ /* 0x000fc60000000000 */
[----:B------:R-:W0:Y:S01]  /*3d50*/  MUFU.RCP R25, R23 ;  /* 0x0000001700197308 */ /* 0x000e220000001000 */
[----:B------:R-:W-:Y:S01]  /*3d60*/  FADD.FTZ R26, -R23, -RZ ;  /* 0x800000ff171a7221 */ /* 0x000fe20000010100 */
[----:B------:R-:W-:-:S03]  /*3d70*/  IMAD R19, R20, -0x800000, R19 ;  /* 0xff80000014137824 */ /* 0x000fc600078e0213 */
[----:B0-----:R-:W-:-:S04]  /*3d80*/  FFMA R28, R25, R26, 1 ;  /* 0x3f800000191c7423 */ /* 0x001fc8000000001a */
[----:B------:R-:W-:-:S04]  /*3d90*/  FFMA R30, R25, R28, R25 ;  /* 0x0000001c191e7223 */ /* 0x000fc80000000019 */
[----:B------:R-:W-:-:S04]  /*3da0*/  FFMA R25, R19, R30, RZ ;  /* 0x0000001e13197223 */ /* 0x000fc800000000ff */
[----:B------:R-:W-:-:S04]  /*3db0*/  FFMA R28, R26, R25, R19 ;  /* 0x000000191a1c7223 */ /* 0x000fc80000000013 */
[----:B------:R-:W-:-:S04]  /*3dc0*/  FFMA R25, R30, R28, R25 ;  /* 0x0000001c1e197223 */ /* 0x000fc80000000019 */
[----:B------:R-:W-:Y:S01]  /*3dd0*/  FFMA R28, R26, R25, R19 ;  /* 0x000000191a1c7223 */ /* 0x000fe20000000013 */
[----:B------:R-:W-:-:S03]  /*3de0*/  IADD3 R26, PT, PT, R20, 0x7f, -R29 ;  /* 0x0000007f141a7810 */ /* 0x000fc60007ffe81d */
[----:B------:R-:W-:Y:S01]  /*3df0*/  FFMA R19, R30, R28, R25 ;  /* 0x0000001c1e137223 */ /* 0x000fe20000000019 */
[----:B------:R-:W-:-:S04]  /*3e00*/  IADD3 R26, PT, PT, R26, R21, RZ ;  /* 0x000000151a1a7210 */ /* 0x000fc80007ffe0ff */
[----:B------:R-:W-:-:S04]  /*3e10*/  SHF.R.U32.HI R20, RZ, 0x17, R19 ;  /* 0x00000017ff147819 */ /* 0x000fc80000011613 */
[----:B------:R-:W-:-:S04]  /*3e20*/  LOP3.LUT R20, R20, 0xff, RZ, 0xc0, !PT ;  /* 0x000000ff14147812 */ /* 0x000fc800078ec0ff */
[----:B------:R-:W-:-:S05]  /*3e30*/  IADD3 R27, PT, PT, R20, R26, RZ ;  /* 0x0000001a141b7210 */ /* 0x000fca0007ffe0ff */
[----:B------:R-:W-:-:S05]  /*3e40*/  VIADD R20, R27, 0xffffffff ;  /* 0xffffffff1b147836 */ /* 0x000fca0000000000 */
[----:B------:R-:W-:-:S13]  /*3e50*/  ISETP.GE.U32.AND P0, PT, R20, 0xfe, PT ;  /* 0x000000fe1400780c */ /* 0x000fda0003f06070 */
[----:B------:R-:W-:Y:S05]  /*3e60*/  @!P0 BRA `(.L_x_60) ;  /* 0x0000000000808947 */ /* 0x000fea0003800000 */
[----:B------:R-:W-:-:S13]  /*3e70*/  ISETP.GT.AND P0, PT, R27, 0xfe, PT ;  /* 0x000000fe1b00780c */ /* 0x000fda0003f04270 */
[----:B------:R-:W-:Y:S05]  /*3e80*/  @P0 BRA `(.L_x_61) ;  /* 0x00000000006c0947 */ /* 0x000fea0003800000 */
[----:B------:R-:W-:-:S13]  /*3e90*/  ISETP.GE.AND P0, PT, R27, 0x1, PT ;  /* 0x000000011b00780c */ /* 0x000fda0003f06270 */
[----:B------:R-:W-:Y:S05]  /*3ea0*/  @P0 BRA `(.L_x_62) ;  /* 0x0000000000740947 */ /* 0x000fea0003800000 */
[----:B------:R-:W-:Y:S02]  /*3eb0*/  ISETP.GE.AND P0, PT, R27, -0x18, PT ;  /* 0xffffffe81b00780c */ /* 0x000fe40003f06270 */
[----:B------:R-:W-:-:S11]  /*3ec0*/  LOP3.LUT R19, R19, 0x80000000, RZ, 0xc0, !PT ;  /* 0x8000000013137812 */ /* 0x000fd600078ec0ff */
[----:B------:R-:W-:Y:S05]  /*3ed0*/  @!P0 BRA `(.L_x_62) ;  /* 0x0000000000688947 */ /* 0x000fea0003800000 */
[CCC-:B------:R-:W-:Y:S01]  /*3ee0*/  FFMA.RZ R20, R30.reuse, R28.reuse, R25.reuse ;  /* 0x0000001c1e147223 */ /* 0x1c0fe2000000c019 */
[C---:B------:R-:W-:Y:S01]  /*3ef0*/  IADD3 R26, PT, PT, R27.reuse, 0x20, RZ ;  /* 0x000000201b1a7810 */ /* 0x040fe20007ffe0ff */
[-CC-:B------:R-:W-:Y:S01]  /*3f00*/  FFMA.RM R21, R30, R28.reuse, R25.reuse ;  /* 0x0000001c1e157223 */ /* 0x180fe20000004019 */
[C---:B------:R-:W-:Y:S02]  /*3f10*/  ISETP.NE.AND P4, PT, R27.reuse, RZ, PT ;  /* 0x000000ff1b00720c */ /* 0x040fe40003f85270 */
[----:B------:R-:W-:Y:S01]  /*3f20*/  LOP3.LUT R23, R20, 0x7fffff, RZ, 0xc0, !PT ;  /* 0x007fffff14177812 */ /* 0x000fe200078ec0ff */
[----:B------:R-:W-:Y:S01]  /*3f30*/  FFMA.RP R20, R30, R28, R25 ;  /* 0x0000001c1e147223 */ /* 0x000fe20000008019 */
[----:B------:R-:W-:Y:S02]  /*3f40*/  ISETP.NE.AND P1, PT, R27, RZ, PT ;  /* 0x000000ff1b00720c */ /* 0x000fe40003f25270 */
[----:B------:R-:W-:Y:S02]  /*3f50*/  LOP3.LUT R23, R23, 0x800000, RZ, 0xfc, !PT ;  /* 0x0080000017177812 */ /* 0x000fe400078efcff */
[----:B------:R-:W-:-:S02]  /*3f60*/  IADD3 R25, PT, PT, -R27, RZ, RZ ;  /* 0x000000ff1b197210 */ /* 0x000fc40007ffe1ff */
[----:B------:R-:W-:Y:S02]  /*3f70*/  SHF.L.U32 R26, R23, R26, RZ ;  /* 0x0000001a171a7219 */ /* 0x000fe400000006ff */
[----:B------:R-:W-:Y:S02]  /*3f80*/  FSETP.NEU.FTZ.AND P0, PT, R20, R21, PT ;  /* 0x000000151400720b */ /* 0x000fe40003f1d000 */
[----:B------:R-:W-:Y:S02]  /*3f90*/  SEL R20, R25, RZ, P4 ;  /* 0x000000ff19147207 */ /* 0x000fe40002000000 */
[----:B------:R-:W-:Y:S02]  /*3fa0*/  ISETP.NE.AND P1, PT, R26, RZ, P1 ;  /* 0x000000ff1a00720c */ /* 0x000fe40000f25270 */
[----:B------:R-:W-:Y:S02]  /*3fb0*/  SHF.R.U32.HI R20, RZ, R20, R23 ;  /* 0x00000014ff147219 */ /* 0x000fe40000011617 */
[----:B------:R-:W-:-:S02]  /*3fc0*/  PLOP3.LUT P0, PT, P0, P1, PT, 0xf8, 0x8f ;  /* 0x00000000008f781c */ /* 0x000fc40000703f70 */
[----:B------:R-:W-:Y:S02]  /*3fd0*/  SHF.R.U32.HI R26, RZ, 0x1, R20 ;  /* 0x00000001ff1a7819 */ /* 0x000fe40000011614 */
[----:B------:R-:W-:-:S04]  /*3fe0*/  SEL R21, RZ, 0x1, !P0 ;  /* 0x00000001ff157807 */ /* 0x000fc80004000000 */
[----:B------:R-:W-:-:S04]  /*3ff0*/  LOP3.LUT R21, R21, 0x1, R26, 0xf8, !PT ;  /* 0x0000000115157812 */ /* 0x000fc800078ef81a */
[----:B------:R-:W-:-:S05]  /*4000*/  LOP3.LUT R21, R21, R20, RZ, 0xc0, !PT ;  /* 0x0000001415157212 */ /* 0x000fca00078ec0ff */
[----:B------:R-:W-:-:S05]  /*4010*/  IMAD.IADD R26, R26, 0x1, R21 ;  /* 0x000000011a1a7824 */ /* 0x000fca00078e0215 */
[----:B------:R-:W-:Y:S01]  /*4020*/  LOP3.LUT R19, R26, R19, RZ, 0xfc, !PT ;  /* 0x000000131a137212 */ /* 0x000fe200078efcff */
[----:B------:R-:W-:Y:S06]  /*4030*/  BRA `(.L_x_62) ;  /* 0x0000000000107947 */ /* 0x000fec0003800000 */
.L_x_61:
[----:B------:R-:W-:-:S04]  /*4040*/  LOP3.LUT R19, R19, 0x80000000, RZ, 0xc0, !PT ;  /* 0x8000000013137812 */ /* 0x000fc800078ec0ff */
[----:B------:R-:W-:Y:S01]  /*4050*/  LOP3.LUT R19, R19, 0x7f800000, RZ, 0xfc, !PT ;  /* 0x7f80000013137812 */ /* 0x000fe200078efcff */
[----:B------:R-:W-:Y:S06]  /*4060*/  BRA `(.L_x_62) ;  /* 0x0000000000047947 */ /* 0x000fec0003800000 */
.L_x_60:
[----:B------:R-:W-:-:S07]  /*4070*/  LEA R19, R26, R19, 0x17 ;  /* 0x000000131a137211 */ /* 0x000fce00078eb8ff */
.L_x_62:
[----:B------:R-:W-:Y:S05]  /*4080*/  BSYNC.RECONVERGENT B2 ;  /* 0x0000000000027941 */ /* 0x000fea0003800200 */
.L_x_59:
[----:B------:R-:W-:Y:S05]  /*4090*/  BRA `(.L_x_63) ;  /* 0x0000000000207947 */ /* 0x000fea0003800000 */
.L_x_58:
[----:B------:R-:W-:-:S04]  /*40a0*/  LOP3.LUT R19, R20, 0x80000000, R19, 0x48, !PT ;  /* 0x8000000014137812 */ /* 0x000fc800078e4813 */
[----:B------:R-:W-:Y:S01]  /*40b0*/  LOP3.LUT R19, R19, 0x7f800000, RZ, 0xfc, !PT ;  /* 0x7f80000013137812 */ /* 0x000fe200078efcff */
[----:B------:R-:W-:Y:S06]  /*40c0*/  BRA `(.L_x_63) ;  /* 0x0000000000147947 */ /* 0x000fec0003800000 */
.L_x_57:
[----:B------:R-:W-:Y:S01]  /*40d0*/  LOP3.LUT R19, R20, 0x80000000, R19, 0x48, !PT ;  /* 0x8000000014137812 */ /* 0x000fe200078e4813 */
[----:B------:R-:W-:Y:S06]  /*40e0*/  BRA `(.L_x_63) ;  /* 0x00000000000c7947 */ /* 0x000fec0003800000 */
.L_x_56:
[----:B------:R-:W0:Y:S01]  /*40f0*/  MUFU.RSQ R19, -QNAN ;  /* 0xffc0000000137908 */ /* 0x000e220000001400 */
[----:B------:R-:W-:Y:S05]  /*4100*/  BRA `(.L_x_63) ;  /* 0x0000000000047947 */ /* 0x000fea0003800000 */
.L_x_55:
[----:B------:R-:W-:-:S07]  /*4110*/  FADD.FTZ R19, R19, R20 ;  /* 0x0000001413137221 */ /* 0x000fce0000010000 */
.L_x_63:
[----:B------:R-:W-:Y:S05]  /*4120*/  BSYNC.RECONVERGENT B1 ;  /* 0x0000000000017941 */ /* 0x000fea0003800200 */
.L_x_53:
[----:B------:R-:W-:-:S04]  /*4130*/  HFMA2 R25, -RZ, RZ, 0, 0 ;  /* 0x00000000ff197431 */ /* 0x000fc800000001ff */
[----:B0-----:R-:W-:Y:S05]  /*4140*/  RET.REL.NODEC R24 `(_Z10flash_attnPK6__halfS1_S1_PS_iif) ;  /* 0xffffffbc18ac7950 */ /* 0x001fea0003c3ffff */
.L_x_64:
[----:B------:R-:W-:-:S00]  /*4150*/  BRA `(.L_x_64) ;  /* 0xfffffffc00fc7947 */ /* 0x000fc0000383ffff */
[----:B------:R-:W-:-:S00]  /*4160*/  NOP ;  /* 0x0000000000007918 */ /* 0x000fc00000000000 */
        /* <DEDUP_REMOVED lines=9> */
.L_x_65:


//--------------------- .nv.shared._Z10flash_attnPK6__halfS1_S1_PS_iif --------------------------
	.section	.nv.shared._Z10flash_attnPK6__halfS1_S1_PS_iif,"aw",@nobits
	.sectionflags	@""
	.align	16
	.zero		1024


//--------------------- .nv.shared.reserved.0     --------------------------
	.section	.nv.shared.reserved.0,"aw",@nobits
	.weak		__nv_reservedSMEM_offset_0_alias
	.size		__nv_reservedSMEM_offset_0_alias, 0, 64
	.other		__nv_reservedSMEM_offset_0_alias,@"STO_CUDA_RESERVED_SHARED STV_DEFAULT"
__nv_reservedSMEM_offset_0_alias:
	.zero		0
	.zero		64


//--------------------- .nv.constant0._Z10flash_attnPK6__halfS1_S1_PS_iif --------------------------
	.section	.nv.constant0._Z10flash_attnPK6__halfS1_S1_PS_iif,"a",@progbits
	.sectionflags	@""
	.align	4
.nv.constant0._Z10flash_attnPK6__halfS1_S1_PS_iif:
	.zero		940


//--------------------- SYMBOLS --------------------------

	.type		.nv.reservedSmem.offset0,@object
	.size		.nv.reservedSmem.offset0,0x4
	.type		.nv.reservedSmem.cap,@object
	.size		.nv.reservedSmem.cap,0x4
